//
// Generated by NVIDIA NVVM Compiler
//
// Compiler Build ID: CL-36424714
// Cuda compilation tools, release 13.0, V13.0.88
// Based on NVVM 20.0.0
//

.version 9.0
.target sm_100
.address_size 64

	// .globl	_Z6kerneliiiiiPdS_S_S_S_Pi
// _ZZ6kerneliiiiiPdS_S_S_S_PiE8outputL1 has been demoted
// _ZZ6kerneliiiiiPdS_S_S_S_PiE11deltaOutput has been demoted

.visible .entry _Z6kerneliiiiiPdS_S_S_S_Pi(
	.param .u32 _Z6kerneliiiiiPdS_S_S_S_Pi_param_0,
	.param .u32 _Z6kerneliiiiiPdS_S_S_S_Pi_param_1,
	.param .u32 _Z6kerneliiiiiPdS_S_S_S_Pi_param_2,
	.param .u32 _Z6kerneliiiiiPdS_S_S_S_Pi_param_3,
	.param .u32 _Z6kerneliiiiiPdS_S_S_S_Pi_param_4,
	.param .u64 .ptr .align 1 _Z6kerneliiiiiPdS_S_S_S_Pi_param_5,
	.param .u64 .ptr .align 1 _Z6kerneliiiiiPdS_S_S_S_Pi_param_6,
	.param .u64 .ptr .align 1 _Z6kerneliiiiiPdS_S_S_S_Pi_param_7,
	.param .u64 .ptr .align 1 _Z6kerneliiiiiPdS_S_S_S_Pi_param_8,
	.param .u64 .ptr .align 1 _Z6kerneliiiiiPdS_S_S_S_Pi_param_9,
	.param .u64 .ptr .align 1 _Z6kerneliiiiiPdS_S_S_S_Pi_param_10
)
{
	.reg .pred 	%p<61>;
	.reg .b32 	%r<202>;
	.reg .b32 	%f<5>;
	.reg .b64 	%rd<202>;
	.reg .b64 	%fd<643>;
	// demoted variable
	.shared .align 8 .b8 _ZZ6kerneliiiiiPdS_S_S_S_PiE8outputL1[2144];
	// demoted variable
	.shared .align 8 .b8 _ZZ6kerneliiiiiPdS_S_S_S_PiE11deltaOutput[16];
	ld.param.u32 	%r74, [_Z6kerneliiiiiPdS_S_S_S_Pi_param_0];
	ld.param.u32 	%r75, [_Z6kerneliiiiiPdS_S_S_S_Pi_param_1];
	ld.param.u32 	%r76, [_Z6kerneliiiiiPdS_S_S_S_Pi_param_2];
	ld.param.u32 	%r77, [_Z6kerneliiiiiPdS_S_S_S_Pi_param_3];
	ld.param.u32 	%r78, [_Z6kerneliiiiiPdS_S_S_S_Pi_param_4];
	ld.param.u64 	%rd25, [_Z6kerneliiiiiPdS_S_S_S_Pi_param_5];
	ld.param.u64 	%rd26, [_Z6kerneliiiiiPdS_S_S_S_Pi_param_6];
	ld.param.u64 	%rd22, [_Z6kerneliiiiiPdS_S_S_S_Pi_param_7];
	ld.param.u64 	%rd27, [_Z6kerneliiiiiPdS_S_S_S_Pi_param_8];
	ld.param.u64 	%rd23, [_Z6kerneliiiiiPdS_S_S_S_Pi_param_9];
	ld.param.u64 	%rd24, [_Z6kerneliiiiiPdS_S_S_S_Pi_param_10];
	cvta.to.global.u64 	%rd1, %rd27;
	cvta.to.global.u64 	%rd2, %rd25;
	cvta.to.global.u64 	%rd3, %rd26;
	mov.u32 	%r1, %tid.x;
	setp.lt.s32 	%p1, %r74, 1;
	@%p1 bra 	$L__BB0_82;
	cvta.to.global.u64 	%rd28, %rd22;
	cvta.to.global.u64 	%rd29, %rd23;
	mul.wide.u32 	%rd30, %r1, 8;
	add.s64 	%rd4, %rd28, %rd30;
	shl.b32 	%r80, %r1, 3;
	mov.u32 	%r81, _ZZ6kerneliiiiiPdS_S_S_S_PiE8outputL1;
	add.s32 	%r2, %r81, %r80;
	add.s64 	%rd5, %rd29, %rd30;
	cvt.rn.f64.s32 	%fd1, %r77;
	mul.lo.s32 	%r3, %r78, %r1;
	cvt.rn.f64.s32 	%fd2, %r76;
	and.b32  	%r4, %r76, 15;
	and.b32  	%r5, %r76, 7;
	add.s32 	%r6, %r5, -1;
	add.s32 	%r7, %r77, -1;
	and.b32  	%r8, %r77, 15;
	and.b32  	%r9, %r77, 7;
	add.s32 	%r10, %r78, -1;
	and.b32  	%r11, %r78, 15;
	and.b32  	%r12, %r78, 7;
	and.b32  	%r13, %r76, 3;
	and.b32  	%r14, %r76, 2147483632;
	and.b32  	%r15, %r77, 2147483632;
	and.b32  	%r16, %r77, 3;
	and.b32  	%r17, %r78, 2147483632;
	and.b32  	%r18, %r78, 3;
	and.b32  	%r19, %r76, 2147483640;
	and.b32  	%r20, %r76, 1;
	neg.s32 	%r21, %r14;
	shl.b32 	%r22, %r77, 4;
	cvta.to.global.u64 	%rd6, %rd24;
	mov.b32 	%r179, 0;
$L__BB0_2:
	setp.lt.s32 	%p2, %r75, 1;
	@%p2 bra 	$L__BB0_81;
	mov.b32 	%r180, 0;
$L__BB0_4:
	setp.lt.s32 	%p3, %r76, 1;
	mul.lo.s32 	%r25, %r180, %r76;
	mul.wide.s32 	%rd31, %r25, 8;
	add.s64 	%rd7, %rd2, %rd31;
	mov.f64 	%fd624, 0d0000000000000000;
	@%p3 bra 	$L__BB0_18;
	setp.lt.u32 	%p4, %r76, 16;
	mov.f64 	%fd624, 0d0000000000000000;
	mov.b32 	%r184, 0;
	@%p4 bra 	$L__BB0_8;
	mul.wide.s32 	%rd32, %r25, 8;
	add.s64 	%rd33, %rd2, %rd32;
	add.s64 	%rd201, %rd33, 64;
	mov.f64 	%fd624, 0d0000000000000000;
	mov.u32 	%r181, %r1;
	mov.u32 	%r182, %r21;
$L__BB0_7:
	.pragma "nounroll";
	ld.global.f64 	%fd64, [%rd201+-64];
	mul.wide.s32 	%rd34, %r181, 8;
	add.s64 	%rd35, %rd3, %rd34;
	ld.global.f64 	%fd65, [%rd35];
	fma.rn.f64 	%fd66, %fd64, %fd65, %fd624;
	ld.global.f64 	%fd67, [%rd201+-56];
	mul.wide.s32 	%rd36, %r77, 8;
	add.s64 	%rd37, %rd35, %rd36;
	ld.global.f64 	%fd68, [%rd37];
	fma.rn.f64 	%fd69, %fd67, %fd68, %fd66;
	ld.global.f64 	%fd70, [%rd201+-48];
	add.s64 	%rd38, %rd37, %rd36;
	ld.global.f64 	%fd71, [%rd38];
	fma.rn.f64 	%fd72, %fd70, %fd71, %fd69;
	ld.global.f64 	%fd73, [%rd201+-40];
	add.s64 	%rd39, %rd38, %rd36;
	ld.global.f64 	%fd74, [%rd39];
	fma.rn.f64 	%fd75, %fd73, %fd74, %fd72;
	ld.global.f64 	%fd76, [%rd201+-32];
	add.s64 	%rd40, %rd39, %rd36;
	ld.global.f64 	%fd77, [%rd40];
	fma.rn.f64 	%fd78, %fd76, %fd77, %fd75;
	ld.global.f64 	%fd79, [%rd201+-24];
	add.s64 	%rd41, %rd40, %rd36;
	ld.global.f64 	%fd80, [%rd41];
	fma.rn.f64 	%fd81, %fd79, %fd80, %fd78;
	ld.global.f64 	%fd82, [%rd201+-16];
	add.s64 	%rd42, %rd41, %rd36;
	ld.global.f64 	%fd83, [%rd42];
	fma.rn.f64 	%fd84, %fd82, %fd83, %fd81;
	ld.global.f64 	%fd85, [%rd201+-8];
	add.s64 	%rd43, %rd42, %rd36;
	ld.global.f64 	%fd86, [%rd43];
	fma.rn.f64 	%fd87, %fd85, %fd86, %fd84;
	ld.global.f64 	%fd88, [%rd201];
	add.s64 	%rd44, %rd43, %rd36;
	ld.global.f64 	%fd89, [%rd44];
	fma.rn.f64 	%fd90, %fd88, %fd89, %fd87;
	ld.global.f64 	%fd91, [%rd201+8];
	add.s64 	%rd45, %rd44, %rd36;
	ld.global.f64 	%fd92, [%rd45];
	fma.rn.f64 	%fd93, %fd91, %fd92, %fd90;
	ld.global.f64 	%fd94, [%rd201+16];
	add.s64 	%rd46, %rd45, %rd36;
	ld.global.f64 	%fd95, [%rd46];
	fma.rn.f64 	%fd96, %fd94, %fd95, %fd93;
	ld.global.f64 	%fd97, [%rd201+24];
	add.s64 	%rd47, %rd46, %rd36;
	ld.global.f64 	%fd98, [%rd47];
	fma.rn.f64 	%fd99, %fd97, %fd98, %fd96;
	ld.global.f64 	%fd100, [%rd201+32];
	add.s64 	%rd48, %rd47, %rd36;
	ld.global.f64 	%fd101, [%rd48];
	fma.rn.f64 	%fd102, %fd100, %fd101, %fd99;
	ld.global.f64 	%fd103, [%rd201+40];
	add.s64 	%rd49, %rd48, %rd36;
	ld.global.f64 	%fd104, [%rd49];
	fma.rn.f64 	%fd105, %fd103, %fd104, %fd102;
	ld.global.f64 	%fd106, [%rd201+48];
	add.s64 	%rd50, %rd49, %rd36;
	ld.global.f64 	%fd107, [%rd50];
	fma.rn.f64 	%fd108, %fd106, %fd107, %fd105;
	ld.global.f64 	%fd109, [%rd201+56];
	add.s64 	%rd51, %rd50, %rd36;
	ld.global.f64 	%fd110, [%rd51];
	fma.rn.f64 	%fd624, %fd109, %fd110, %fd108;
	add.s32 	%r182, %r182, 16;
	add.s32 	%r181, %r181, %r22;
	add.s64 	%rd201, %rd201, 128;
	setp.ne.s32 	%p5, %r182, 0;
	mov.u32 	%r184, %r14;
	@%p5 bra 	$L__BB0_7;
$L__BB0_8:
	setp.eq.s32 	%p6, %r4, 0;
	@%p6 bra 	$L__BB0_18;
	add.s32 	%r84, %r4, -1;
	setp.lt.u32 	%p7, %r84, 7;
	@%p7 bra 	$L__BB0_11;
	mul.wide.u32 	%rd52, %r184, 8;
	add.s64 	%rd53, %rd7, %rd52;
	ld.global.f64 	%fd112, [%rd53];
	mad.lo.s32 	%r85, %r184, %r77, %r1;
	mul.wide.s32 	%rd54, %r85, 8;
	add.s64 	%rd55, %rd3, %rd54;
	ld.global.f64 	%fd113, [%rd55];
	fma.rn.f64 	%fd114, %fd112, %fd113, %fd624;
	ld.global.f64 	%fd115, [%rd53+8];
	mul.wide.s32 	%rd56, %r77, 8;
	add.s64 	%rd57, %rd55, %rd56;
	ld.global.f64 	%fd116, [%rd57];
	fma.rn.f64 	%fd117, %fd115, %fd116, %fd114;
	ld.global.f64 	%fd118, [%rd53+16];
	add.s64 	%rd58, %rd57, %rd56;
	ld.global.f64 	%fd119, [%rd58];
	fma.rn.f64 	%fd120, %fd118, %fd119, %fd117;
	ld.global.f64 	%fd121, [%rd53+24];
	add.s64 	%rd59, %rd58, %rd56;
	ld.global.f64 	%fd122, [%rd59];
	fma.rn.f64 	%fd123, %fd121, %fd122, %fd120;
	ld.global.f64 	%fd124, [%rd53+32];
	add.s64 	%rd60, %rd59, %rd56;
	ld.global.f64 	%fd125, [%rd60];
	fma.rn.f64 	%fd126, %fd124, %fd125, %fd123;
	ld.global.f64 	%fd127, [%rd53+40];
	add.s64 	%rd61, %rd60, %rd56;
	ld.global.f64 	%fd128, [%rd61];
	fma.rn.f64 	%fd129, %fd127, %fd128, %fd126;
	ld.global.f64 	%fd130, [%rd53+48];
	add.s64 	%rd62, %rd61, %rd56;
	ld.global.f64 	%fd131, [%rd62];
	fma.rn.f64 	%fd132, %fd130, %fd131, %fd129;
	ld.global.f64 	%fd133, [%rd53+56];
	add.s64 	%rd63, %rd62, %rd56;
	ld.global.f64 	%fd134, [%rd63];
	fma.rn.f64 	%fd624, %fd133, %fd134, %fd132;
	add.s32 	%r184, %r184, 8;
$L__BB0_11:
	setp.eq.s32 	%p8, %r5, 0;
	@%p8 bra 	$L__BB0_18;
	setp.lt.u32 	%p9, %r6, 3;
	@%p9 bra 	$L__BB0_14;
	mul.wide.u32 	%rd64, %r184, 8;
	add.s64 	%rd65, %rd7, %rd64;
	ld.global.f64 	%fd136, [%rd65];
	mad.lo.s32 	%r86, %r184, %r77, %r1;
	mul.wide.s32 	%rd66, %r86, 8;
	add.s64 	%rd67, %rd3, %rd66;
	ld.global.f64 	%fd137, [%rd67];
	fma.rn.f64 	%fd138, %fd136, %fd137, %fd624;
	ld.global.f64 	%fd139, [%rd65+8];
	mul.wide.s32 	%rd68, %r77, 8;
	add.s64 	%rd69, %rd67, %rd68;
	ld.global.f64 	%fd140, [%rd69];
	fma.rn.f64 	%fd141, %fd139, %fd140, %fd138;
	ld.global.f64 	%fd142, [%rd65+16];
	add.s64 	%rd70, %rd69, %rd68;
	ld.global.f64 	%fd143, [%rd70];
	fma.rn.f64 	%fd144, %fd142, %fd143, %fd141;
	ld.global.f64 	%fd145, [%rd65+24];
	add.s64 	%rd71, %rd70, %rd68;
	ld.global.f64 	%fd146, [%rd71];
	fma.rn.f64 	%fd624, %fd145, %fd146, %fd144;
	add.s32 	%r184, %r184, 4;
$L__BB0_14:
	setp.eq.s32 	%p10, %r13, 0;
	@%p10 bra 	$L__BB0_18;
	setp.eq.s32 	%p11, %r13, 1;
	mul.wide.u32 	%rd72, %r184, 8;
	add.s64 	%rd11, %rd7, %rd72;
	ld.global.f64 	%fd147, [%rd11];
	mad.lo.s32 	%r87, %r184, %r77, %r1;
	mul.wide.s32 	%rd73, %r87, 8;
	add.s64 	%rd12, %rd3, %rd73;
	ld.global.f64 	%fd148, [%rd12];
	fma.rn.f64 	%fd624, %fd147, %fd148, %fd624;
	@%p11 bra 	$L__BB0_18;
	setp.eq.s32 	%p12, %r13, 2;
	ld.global.f64 	%fd149, [%rd11+8];
	mul.wide.s32 	%rd13, %r77, 8;
	add.s64 	%rd14, %rd12, %rd13;
	ld.global.f64 	%fd150, [%rd14];
	fma.rn.f64 	%fd624, %fd149, %fd150, %fd624;
	@%p12 bra 	$L__BB0_18;
	ld.global.f64 	%fd151, [%rd11+16];
	add.s64 	%rd74, %rd14, %rd13;
	ld.global.f64 	%fd152, [%rd74];
	fma.rn.f64 	%fd624, %fd151, %fd152, %fd624;
$L__BB0_18:
	ld.global.f64 	%fd153, [%rd4];
	add.f64 	%fd17, %fd624, %fd153;
	neg.f64 	%fd154, %fd17;
	fma.rn.f64 	%fd155, %fd17, 0dBFF71547652B82FE, 0d4338000000000000;
	{
	.reg .b32 %temp; 
	mov.b64 	{%r35, %temp}, %fd155;
	}
	mov.f64 	%fd156, 0dC338000000000000;
	add.rn.f64 	%fd157, %fd155, %fd156;
	fma.rn.f64 	%fd158, %fd157, 0dBFE62E42FEFA39EF, %fd154;
	fma.rn.f64 	%fd159, %fd157, 0dBC7ABC9E3B39803F, %fd158;
	fma.rn.f64 	%fd160, %fd159, 0d3E5ADE1569CE2BDF, 0d3E928AF3FCA213EA;
	fma.rn.f64 	%fd161, %fd160, %fd159, 0d3EC71DEE62401315;
	fma.rn.f64 	%fd162, %fd161, %fd159, 0d3EFA01997C89EB71;
	fma.rn.f64 	%fd163, %fd162, %fd159, 0d3F2A01A014761F65;
	fma.rn.f64 	%fd164, %fd163, %fd159, 0d3F56C16C1852B7AF;
	fma.rn.f64 	%fd165, %fd164, %fd159, 0d3F81111111122322;
	fma.rn.f64 	%fd166, %fd165, %fd159, 0d3FA55555555502A1;
	fma.rn.f64 	%fd167, %fd166, %fd159, 0d3FC5555555555511;
	fma.rn.f64 	%fd168, %fd167, %fd159, 0d3FE000000000000B;
	fma.rn.f64 	%fd169, %fd168, %fd159, 0d3FF0000000000000;
	fma.rn.f64 	%fd170, %fd169, %fd159, 0d3FF0000000000000;
	{
	.reg .b32 %temp; 
	mov.b64 	{%r36, %temp}, %fd170;
	}
	{
	.reg .b32 %temp; 
	mov.b64 	{%temp, %r37}, %fd170;
	}
	shl.b32 	%r88, %r35, 20;
	add.s32 	%r89, %r88, %r37;
	mov.b64 	%fd625, {%r36, %r89};
	{
	.reg .b32 %temp; 
	mov.b64 	{%temp, %r90}, %fd154;
	}
	mov.b32 	%f3, %r90;
	abs.f32 	%f1, %f3;
	setp.lt.f32 	%p13, %f1, 0f4086232B;
	@%p13 bra 	$L__BB0_21;
	setp.gt.f64 	%p14, %fd17, 0d0000000000000000;
	mov.f64 	%fd171, 0d7FF0000000000000;
	sub.f64 	%fd172, %fd171, %fd17;
	selp.f64 	%fd625, 0d0000000000000000, %fd172, %p14;
	setp.geu.f32 	%p15, %f1, 0f40874800;
	@%p15 bra 	$L__BB0_21;
	shr.u32 	%r91, %r35, 31;
	add.s32 	%r92, %r35, %r91;
	shr.s32 	%r93, %r92, 1;
	shl.b32 	%r94, %r93, 20;
	add.s32 	%r95, %r37, %r94;
	mov.b64 	%fd173, {%r36, %r95};
	sub.s32 	%r96, %r35, %r93;
	shl.b32 	%r97, %r96, 20;
	add.s32 	%r98, %r97, 1072693248;
	mov.b32 	%r99, 0;
	mov.b64 	%fd174, {%r99, %r98};
	mul.f64 	%fd625, %fd174, %fd173;
$L__BB0_21:
	setp.ge.s32 	%p16, %r1, %r78;
	add.f64 	%fd175, %fd625, 0d3FF0000000000000;
	rcp.rn.f64 	%fd176, %fd175;
	st.shared.f64 	[%r2], %fd176;
	bar.sync 	0;
	@%p16 bra 	$L__BB0_54;
	setp.lt.s32 	%p17, %r77, 1;
	mov.f64 	%fd633, 0d0000000000000000;
	@%p17 bra 	$L__BB0_36;
	setp.lt.u32 	%p18, %r7, 15;
	mov.f64 	%fd633, 0d0000000000000000;
	mov.b32 	%r188, 0;
	@%p18 bra 	$L__BB0_26;
	mov.f64 	%fd633, 0d0000000000000000;
	mov.b32 	%r186, 0;
$L__BB0_25:
	.pragma "nounroll";
	shl.b32 	%r102, %r186, 3;
	mov.u32 	%r103, _ZZ6kerneliiiiiPdS_S_S_S_PiE8outputL1;
	add.s32 	%r104, %r103, %r102;
	ld.shared.f64 	%fd181, [%r104];
	mad.lo.s32 	%r105, %r186, %r78, %r1;
	mul.wide.s32 	%rd75, %r105, 8;
	add.s64 	%rd76, %rd1, %rd75;
	ld.global.f64 	%fd182, [%rd76];
	fma.rn.f64 	%fd183, %fd181, %fd182, %fd633;
	ld.shared.f64 	%fd184, [%r104+8];
	mul.wide.s32 	%rd77, %r78, 8;
	add.s64 	%rd78, %rd76, %rd77;
	ld.global.f64 	%fd185, [%rd78];
	fma.rn.f64 	%fd186, %fd184, %fd185, %fd183;
	ld.shared.f64 	%fd187, [%r104+16];
	add.s64 	%rd79, %rd78, %rd77;
	ld.global.f64 	%fd188, [%rd79];
	fma.rn.f64 	%fd189, %fd187, %fd188, %fd186;
	ld.shared.f64 	%fd190, [%r104+24];
	add.s64 	%rd80, %rd79, %rd77;
	ld.global.f64 	%fd191, [%rd80];
	fma.rn.f64 	%fd192, %fd190, %fd191, %fd189;
	ld.shared.f64 	%fd193, [%r104+32];
	add.s64 	%rd81, %rd80, %rd77;
	ld.global.f64 	%fd194, [%rd81];
	fma.rn.f64 	%fd195, %fd193, %fd194, %fd192;
	ld.shared.f64 	%fd196, [%r104+40];
	add.s64 	%rd82, %rd81, %rd77;
	ld.global.f64 	%fd197, [%rd82];
	fma.rn.f64 	%fd198, %fd196, %fd197, %fd195;
	ld.shared.f64 	%fd199, [%r104+48];
	add.s64 	%rd83, %rd82, %rd77;
	ld.global.f64 	%fd200, [%rd83];
	fma.rn.f64 	%fd201, %fd199, %fd200, %fd198;
	ld.shared.f64 	%fd202, [%r104+56];
	add.s64 	%rd84, %rd83, %rd77;
	ld.global.f64 	%fd203, [%rd84];
	fma.rn.f64 	%fd204, %fd202, %fd203, %fd201;
	ld.shared.f64 	%fd205, [%r104+64];
	add.s64 	%rd85, %rd84, %rd77;
	ld.global.f64 	%fd206, [%rd85];
	fma.rn.f64 	%fd207, %fd205, %fd206, %fd204;
	ld.shared.f64 	%fd208, [%r104+72];
	add.s64 	%rd86, %rd85, %rd77;
	ld.global.f64 	%fd209, [%rd86];
	fma.rn.f64 	%fd210, %fd208, %fd209, %fd207;
	ld.shared.f64 	%fd211, [%r104+80];
	add.s64 	%rd87, %rd86, %rd77;
	ld.global.f64 	%fd212, [%rd87];
	fma.rn.f64 	%fd213, %fd211, %fd212, %fd210;
	ld.shared.f64 	%fd214, [%r104+88];
	add.s64 	%rd88, %rd87, %rd77;
	ld.global.f64 	%fd215, [%rd88];
	fma.rn.f64 	%fd216, %fd214, %fd215, %fd213;
	ld.shared.f64 	%fd217, [%r104+96];
	add.s64 	%rd89, %rd88, %rd77;
	ld.global.f64 	%fd218, [%rd89];
	fma.rn.f64 	%fd219, %fd217, %fd218, %fd216;
	ld.shared.f64 	%fd220, [%r104+104];
	add.s64 	%rd90, %rd89, %rd77;
	ld.global.f64 	%fd221, [%rd90];
	fma.rn.f64 	%fd222, %fd220, %fd221, %fd219;
	ld.shared.f64 	%fd223, [%r104+112];
	add.s64 	%rd91, %rd90, %rd77;
	ld.global.f64 	%fd224, [%rd91];
	fma.rn.f64 	%fd225, %fd223, %fd224, %fd222;
	ld.shared.f64 	%fd226, [%r104+120];
	add.s64 	%rd92, %rd91, %rd77;
	ld.global.f64 	%fd227, [%rd92];
	fma.rn.f64 	%fd633, %fd226, %fd227, %fd225;
	add.s32 	%r186, %r186, 16;
	setp.ne.s32 	%p19, %r186, %r15;
	mov.u32 	%r188, %r15;
	@%p19 bra 	$L__BB0_25;
$L__BB0_26:
	setp.eq.s32 	%p20, %r8, 0;
	@%p20 bra 	$L__BB0_36;
	add.s32 	%r106, %r8, -1;
	setp.lt.u32 	%p21, %r106, 7;
	@%p21 bra 	$L__BB0_29;
	shl.b32 	%r107, %r188, 3;
	mov.u32 	%r108, _ZZ6kerneliiiiiPdS_S_S_S_PiE8outputL1;
	add.s32 	%r109, %r108, %r107;
	ld.shared.f64 	%fd229, [%r109];
	mad.lo.s32 	%r110, %r188, %r78, %r1;
	mul.wide.s32 	%rd93, %r110, 8;
	add.s64 	%rd94, %rd1, %rd93;
	ld.global.f64 	%fd230, [%rd94];
	fma.rn.f64 	%fd231, %fd229, %fd230, %fd633;
	ld.shared.f64 	%fd232, [%r109+8];
	mul.wide.s32 	%rd95, %r78, 8;
	add.s64 	%rd96, %rd94, %rd95;
	ld.global.f64 	%fd233, [%rd96];
	fma.rn.f64 	%fd234, %fd232, %fd233, %fd231;
	ld.shared.f64 	%fd235, [%r109+16];
	add.s64 	%rd97, %rd96, %rd95;
	ld.global.f64 	%fd236, [%rd97];
	fma.rn.f64 	%fd237, %fd235, %fd236, %fd234;
	ld.shared.f64 	%fd238, [%r109+24];
	add.s64 	%rd98, %rd97, %rd95;
	ld.global.f64 	%fd239, [%rd98];
	fma.rn.f64 	%fd240, %fd238, %fd239, %fd237;
	ld.shared.f64 	%fd241, [%r109+32];
	add.s64 	%rd99, %rd98, %rd95;
	ld.global.f64 	%fd242, [%rd99];
	fma.rn.f64 	%fd243, %fd241, %fd242, %fd240;
	ld.shared.f64 	%fd244, [%r109+40];
	add.s64 	%rd100, %rd99, %rd95;
	ld.global.f64 	%fd245, [%rd100];
	fma.rn.f64 	%fd246, %fd244, %fd245, %fd243;
	ld.shared.f64 	%fd247, [%r109+48];
	add.s64 	%rd101, %rd100, %rd95;
	ld.global.f64 	%fd248, [%rd101];
	fma.rn.f64 	%fd249, %fd247, %fd248, %fd246;
	ld.shared.f64 	%fd250, [%r109+56];
	add.s64 	%rd102, %rd101, %rd95;
	ld.global.f64 	%fd251, [%rd102];
	fma.rn.f64 	%fd633, %fd250, %fd251, %fd249;
	add.s32 	%r188, %r188, 8;
$L__BB0_29:
	setp.eq.s32 	%p22, %r9, 0;
	@%p22 bra 	$L__BB0_36;
	add.s32 	%r111, %r9, -1;
	setp.lt.u32 	%p23, %r111, 3;
	@%p23 bra 	$L__BB0_32;
	shl.b32 	%r112, %r188, 3;
	mov.u32 	%r113, _ZZ6kerneliiiiiPdS_S_S_S_PiE8outputL1;
	add.s32 	%r114, %r113, %r112;
	ld.shared.f64 	%fd253, [%r114];
	mad.lo.s32 	%r115, %r188, %r78, %r1;
	mul.wide.s32 	%rd103, %r115, 8;
	add.s64 	%rd104, %rd1, %rd103;
	ld.global.f64 	%fd254, [%rd104];
	fma.rn.f64 	%fd255, %fd253, %fd254, %fd633;
	ld.shared.f64 	%fd256, [%r114+8];
	mul.wide.s32 	%rd105, %r78, 8;
	add.s64 	%rd106, %rd104, %rd105;
	ld.global.f64 	%fd257, [%rd106];
	fma.rn.f64 	%fd258, %fd256, %fd257, %fd255;
	ld.shared.f64 	%fd259, [%r114+16];
	add.s64 	%rd107, %rd106, %rd105;
	ld.global.f64 	%fd260, [%rd107];
	fma.rn.f64 	%fd261, %fd259, %fd260, %fd258;
	ld.shared.f64 	%fd262, [%r114+24];
	add.s64 	%rd108, %rd107, %rd105;
	ld.global.f64 	%fd263, [%rd108];
	fma.rn.f64 	%fd633, %fd262, %fd263, %fd261;
	add.s32 	%r188, %r188, 4;
$L__BB0_32:
	setp.eq.s32 	%p24, %r16, 0;
	@%p24 bra 	$L__BB0_36;
	setp.eq.s32 	%p25, %r16, 1;
	shl.b32 	%r116, %r188, 3;
	mov.u32 	%r117, _ZZ6kerneliiiiiPdS_S_S_S_PiE8outputL1;
	add.s32 	%r45, %r117, %r116;
	ld.shared.f64 	%fd264, [%r45];
	mad.lo.s32 	%r118, %r188, %r78, %r1;
	mul.wide.s32 	%rd109, %r118, 8;
	add.s64 	%rd15, %rd1, %rd109;
	ld.global.f64 	%fd265, [%rd15];
	fma.rn.f64 	%fd633, %fd264, %fd265, %fd633;
	@%p25 bra 	$L__BB0_36;
	setp.eq.s32 	%p26, %r16, 2;
	ld.shared.f64 	%fd266, [%r45+8];
	mul.wide.s32 	%rd16, %r78, 8;
	add.s64 	%rd17, %rd15, %rd16;
	ld.global.f64 	%fd267, [%rd17];
	fma.rn.f64 	%fd633, %fd266, %fd267, %fd633;
	@%p26 bra 	$L__BB0_36;
	ld.shared.f64 	%fd268, [%r45+16];
	add.s64 	%rd110, %rd17, %rd16;
	ld.global.f64 	%fd269, [%rd110];
	fma.rn.f64 	%fd633, %fd268, %fd269, %fd633;
$L__BB0_36:
	ld.global.f64 	%fd270, [%rd5];
	add.f64 	%fd36, %fd633, %fd270;
	neg.f64 	%fd271, %fd36;
	fma.rn.f64 	%fd272, %fd36, 0dBFF71547652B82FE, 0d4338000000000000;
	{
	.reg .b32 %temp; 
	mov.b64 	{%r46, %temp}, %fd272;
	}
	mov.f64 	%fd273, 0dC338000000000000;
	add.rn.f64 	%fd274, %fd272, %fd273;
	fma.rn.f64 	%fd275, %fd274, 0dBFE62E42FEFA39EF, %fd271;
	fma.rn.f64 	%fd276, %fd274, 0dBC7ABC9E3B39803F, %fd275;
	fma.rn.f64 	%fd277, %fd276, 0d3E5ADE1569CE2BDF, 0d3E928AF3FCA213EA;
	fma.rn.f64 	%fd278, %fd277, %fd276, 0d3EC71DEE62401315;
	fma.rn.f64 	%fd279, %fd278, %fd276, 0d3EFA01997C89EB71;
	fma.rn.f64 	%fd280, %fd279, %fd276, 0d3F2A01A014761F65;
	fma.rn.f64 	%fd281, %fd280, %fd276, 0d3F56C16C1852B7AF;
	fma.rn.f64 	%fd282, %fd281, %fd276, 0d3F81111111122322;
	fma.rn.f64 	%fd283, %fd282, %fd276, 0d3FA55555555502A1;
	fma.rn.f64 	%fd284, %fd283, %fd276, 0d3FC5555555555511;
	fma.rn.f64 	%fd285, %fd284, %fd276, 0d3FE000000000000B;
	fma.rn.f64 	%fd286, %fd285, %fd276, 0d3FF0000000000000;
	fma.rn.f64 	%fd287, %fd286, %fd276, 0d3FF0000000000000;
	{
	.reg .b32 %temp; 
	mov.b64 	{%r47, %temp}, %fd287;
	}
	{
	.reg .b32 %temp; 
	mov.b64 	{%temp, %r48}, %fd287;
	}
	shl.b32 	%r119, %r46, 20;
	add.s32 	%r120, %r119, %r48;
	mov.b64 	%fd634, {%r47, %r120};
	{
	.reg .b32 %temp; 
	mov.b64 	{%temp, %r121}, %fd271;
	}
	mov.b32 	%f4, %r121;
	abs.f32 	%f2, %f4;
	setp.lt.f32 	%p27, %f2, 0f4086232B;
	@%p27 bra 	$L__BB0_39;
	setp.gt.f64 	%p28, %fd36, 0d0000000000000000;
	mov.f64 	%fd288, 0d7FF0000000000000;
	sub.f64 	%fd289, %fd288, %fd36;
	selp.f64 	%fd634, 0d0000000000000000, %fd289, %p28;
	setp.geu.f32 	%p29, %f2, 0f40874800;
	@%p29 bra 	$L__BB0_39;
	shr.u32 	%r122, %r46, 31;
	add.s32 	%r123, %r46, %r122;
	shr.s32 	%r124, %r123, 1;
	shl.b32 	%r125, %r124, 20;
	add.s32 	%r126, %r48, %r125;
	mov.b64 	%fd290, {%r47, %r126};
	sub.s32 	%r127, %r46, %r124;
	shl.b32 	%r128, %r127, 20;
	add.s32 	%r129, %r128, 1072693248;
	mov.b32 	%r130, 0;
	mov.b64 	%fd291, {%r130, %r129};
	mul.f64 	%fd634, %fd291, %fd290;
$L__BB0_39:
	add.f64 	%fd292, %fd634, 0d3FF0000000000000;
	rcp.rn.f64 	%fd293, %fd292;
	mul.wide.u32 	%rd111, %r180, 4;
	add.s64 	%rd112, %rd6, %rd111;
	ld.global.u32 	%r131, [%rd112];
	setp.eq.s32 	%p31, %r1, %r131;
	selp.f64 	%fd294, 0d3FF0000000000000, 0d0000000000000000, %p31;
	sub.f64 	%fd295, %fd294, %fd293;
	neg.f64 	%fd296, %fd295;
	mov.f64 	%fd297, 0d3FF0000000000000;
	sub.f64 	%fd298, %fd297, %fd293;
	mul.f64 	%fd299, %fd293, %fd298;
	sub.f64 	%fd41, %fd296, %fd299;
	@%p17 bra 	$L__BB0_53;
	setp.lt.u32 	%p32, %r7, 15;
	mul.f64 	%fd42, %fd41, 0d3F1A36E2EB1C432D;
	mov.b32 	%r192, 0;
	@%p32 bra 	$L__BB0_43;
	mov.b32 	%r190, 0;
$L__BB0_42:
	.pragma "nounroll";
	mad.lo.s32 	%r134, %r190, %r78, %r1;
	mul.wide.s32 	%rd113, %r134, 8;
	add.s64 	%rd114, %rd1, %rd113;
	ld.global.f64 	%fd300, [%rd114];
	shl.b32 	%r135, %r190, 3;
	mov.u32 	%r136, _ZZ6kerneliiiiiPdS_S_S_S_PiE8outputL1;
	add.s32 	%r137, %r136, %r135;
	ld.shared.f64 	%fd301, [%r137];
	mul.f64 	%fd302, %fd42, %fd301;
	sub.f64 	%fd303, %fd300, %fd302;
	st.global.f64 	[%rd114], %fd303;
	mul.wide.s32 	%rd115, %r78, 8;
	add.s64 	%rd116, %rd114, %rd115;
	ld.global.f64 	%fd304, [%rd116];
	ld.shared.f64 	%fd305, [%r137+8];
	mul.f64 	%fd306, %fd42, %fd305;
	sub.f64 	%fd307, %fd304, %fd306;
	st.global.f64 	[%rd116], %fd307;
	add.s64 	%rd117, %rd116, %rd115;
	ld.global.f64 	%fd308, [%rd117];
	ld.shared.f64 	%fd309, [%r137+16];
	mul.f64 	%fd310, %fd42, %fd309;
	sub.f64 	%fd311, %fd308, %fd310;
	st.global.f64 	[%rd117], %fd311;
	add.s64 	%rd118, %rd117, %rd115;
	ld.global.f64 	%fd312, [%rd118];
	ld.shared.f64 	%fd313, [%r137+24];
	mul.f64 	%fd314, %fd42, %fd313;
	sub.f64 	%fd315, %fd312, %fd314;
	st.global.f64 	[%rd118], %fd315;
	add.s64 	%rd119, %rd118, %rd115;
	ld.global.f64 	%fd316, [%rd119];
	ld.shared.f64 	%fd317, [%r137+32];
	mul.f64 	%fd318, %fd42, %fd317;
	sub.f64 	%fd319, %fd316, %fd318;
	st.global.f64 	[%rd119], %fd319;
	add.s64 	%rd120, %rd119, %rd115;
	ld.global.f64 	%fd320, [%rd120];
	ld.shared.f64 	%fd321, [%r137+40];
	mul.f64 	%fd322, %fd42, %fd321;
	sub.f64 	%fd323, %fd320, %fd322;
	st.global.f64 	[%rd120], %fd323;
	add.s64 	%rd121, %rd120, %rd115;
	ld.global.f64 	%fd324, [%rd121];
	ld.shared.f64 	%fd325, [%r137+48];
	mul.f64 	%fd326, %fd42, %fd325;
	sub.f64 	%fd327, %fd324, %fd326;
	st.global.f64 	[%rd121], %fd327;
	add.s64 	%rd122, %rd121, %rd115;
	ld.global.f64 	%fd328, [%rd122];
	ld.shared.f64 	%fd329, [%r137+56];
	mul.f64 	%fd330, %fd42, %fd329;
	sub.f64 	%fd331, %fd328, %fd330;
	st.global.f64 	[%rd122], %fd331;
	add.s64 	%rd123, %rd122, %rd115;
	ld.global.f64 	%fd332, [%rd123];
	ld.shared.f64 	%fd333, [%r137+64];
	mul.f64 	%fd334, %fd42, %fd333;
	sub.f64 	%fd335, %fd332, %fd334;
	st.global.f64 	[%rd123], %fd335;
	add.s64 	%rd124, %rd123, %rd115;
	ld.global.f64 	%fd336, [%rd124];
	ld.shared.f64 	%fd337, [%r137+72];
	mul.f64 	%fd338, %fd42, %fd337;
	sub.f64 	%fd339, %fd336, %fd338;
	st.global.f64 	[%rd124], %fd339;
	add.s64 	%rd125, %rd124, %rd115;
	ld.global.f64 	%fd340, [%rd125];
	ld.shared.f64 	%fd341, [%r137+80];
	mul.f64 	%fd342, %fd42, %fd341;
	sub.f64 	%fd343, %fd340, %fd342;
	st.global.f64 	[%rd125], %fd343;
	add.s64 	%rd126, %rd125, %rd115;
	ld.global.f64 	%fd344, [%rd126];
	ld.shared.f64 	%fd345, [%r137+88];
	mul.f64 	%fd346, %fd42, %fd345;
	sub.f64 	%fd347, %fd344, %fd346;
	st.global.f64 	[%rd126], %fd347;
	add.s64 	%rd127, %rd126, %rd115;
	ld.global.f64 	%fd348, [%rd127];
	ld.shared.f64 	%fd349, [%r137+96];
	mul.f64 	%fd350, %fd42, %fd349;
	sub.f64 	%fd351, %fd348, %fd350;
	st.global.f64 	[%rd127], %fd351;
	add.s64 	%rd128, %rd127, %rd115;
	ld.global.f64 	%fd352, [%rd128];
	ld.shared.f64 	%fd353, [%r137+104];
	mul.f64 	%fd354, %fd42, %fd353;
	sub.f64 	%fd355, %fd352, %fd354;
	st.global.f64 	[%rd128], %fd355;
	add.s64 	%rd129, %rd128, %rd115;
	ld.global.f64 	%fd356, [%rd129];
	ld.shared.f64 	%fd357, [%r137+112];
	mul.f64 	%fd358, %fd42, %fd357;
	sub.f64 	%fd359, %fd356, %fd358;
	st.global.f64 	[%rd129], %fd359;
	add.s64 	%rd130, %rd129, %rd115;
	ld.global.f64 	%fd360, [%rd130];
	ld.shared.f64 	%fd361, [%r137+120];
	mul.f64 	%fd362, %fd42, %fd361;
	sub.f64 	%fd363, %fd360, %fd362;
	st.global.f64 	[%rd130], %fd363;
	add.s32 	%r190, %r190, 16;
	setp.ne.s32 	%p33, %r190, %r15;
	mov.u32 	%r192, %r15;
	@%p33 bra 	$L__BB0_42;
$L__BB0_43:
	setp.eq.s32 	%p34, %r8, 0;
	@%p34 bra 	$L__BB0_53;
	add.s32 	%r138, %r8, -1;
	setp.lt.u32 	%p35, %r138, 7;
	@%p35 bra 	$L__BB0_46;
	mad.lo.s32 	%r139, %r192, %r78, %r1;
	mul.wide.s32 	%rd131, %r139, 8;
	add.s64 	%rd132, %rd1, %rd131;
	ld.global.f64 	%fd364, [%rd132];
	shl.b32 	%r140, %r192, 3;
	mov.u32 	%r141, _ZZ6kerneliiiiiPdS_S_S_S_PiE8outputL1;
	add.s32 	%r142, %r141, %r140;
	ld.shared.f64 	%fd365, [%r142];
	mul.f64 	%fd366, %fd42, %fd365;
	sub.f64 	%fd367, %fd364, %fd366;
	st.global.f64 	[%rd132], %fd367;
	mul.wide.s32 	%rd133, %r78, 8;
	add.s64 	%rd134, %rd132, %rd133;
	ld.global.f64 	%fd368, [%rd134];
	ld.shared.f64 	%fd369, [%r142+8];
	mul.f64 	%fd370, %fd42, %fd369;
	sub.f64 	%fd371, %fd368, %fd370;
	st.global.f64 	[%rd134], %fd371;
	add.s64 	%rd135, %rd134, %rd133;
	ld.global.f64 	%fd372, [%rd135];
	ld.shared.f64 	%fd373, [%r142+16];
	mul.f64 	%fd374, %fd42, %fd373;
	sub.f64 	%fd375, %fd372, %fd374;
	st.global.f64 	[%rd135], %fd375;
	add.s64 	%rd136, %rd135, %rd133;
	ld.global.f64 	%fd376, [%rd136];
	ld.shared.f64 	%fd377, [%r142+24];
	mul.f64 	%fd378, %fd42, %fd377;
	sub.f64 	%fd379, %fd376, %fd378;
	st.global.f64 	[%rd136], %fd379;
	add.s64 	%rd137, %rd136, %rd133;
	ld.global.f64 	%fd380, [%rd137];
	ld.shared.f64 	%fd381, [%r142+32];
	mul.f64 	%fd382, %fd42, %fd381;
	sub.f64 	%fd383, %fd380, %fd382;
	st.global.f64 	[%rd137], %fd383;
	add.s64 	%rd138, %rd137, %rd133;
	ld.global.f64 	%fd384, [%rd138];
	ld.shared.f64 	%fd385, [%r142+40];
	mul.f64 	%fd386, %fd42, %fd385;
	sub.f64 	%fd387, %fd384, %fd386;
	st.global.f64 	[%rd138], %fd387;
	add.s64 	%rd139, %rd138, %rd133;
	ld.global.f64 	%fd388, [%rd139];
	ld.shared.f64 	%fd389, [%r142+48];
	mul.f64 	%fd390, %fd42, %fd389;
	sub.f64 	%fd391, %fd388, %fd390;
	st.global.f64 	[%rd139], %fd391;
	add.s64 	%rd140, %rd139, %rd133;
	ld.global.f64 	%fd392, [%rd140];
	ld.shared.f64 	%fd393, [%r142+56];
	mul.f64 	%fd394, %fd42, %fd393;
	sub.f64 	%fd395, %fd392, %fd394;
	st.global.f64 	[%rd140], %fd395;
	add.s32 	%r192, %r192, 8;
$L__BB0_46:
	setp.eq.s32 	%p36, %r9, 0;
	@%p36 bra 	$L__BB0_53;
	add.s32 	%r143, %r9, -1;
	setp.lt.u32 	%p37, %r143, 3;
	@%p37 bra 	$L__BB0_49;
	mad.lo.s32 	%r144, %r192, %r78, %r1;
	mul.wide.s32 	%rd141, %r144, 8;
	add.s64 	%rd142, %rd1, %rd141;
	ld.global.f64 	%fd396, [%rd142];
	shl.b32 	%r145, %r192, 3;
	mov.u32 	%r146, _ZZ6kerneliiiiiPdS_S_S_S_PiE8outputL1;
	add.s32 	%r147, %r146, %r145;
	ld.shared.f64 	%fd397, [%r147];
	mul.f64 	%fd398, %fd42, %fd397;
	sub.f64 	%fd399, %fd396, %fd398;
	st.global.f64 	[%rd142], %fd399;
	mul.wide.s32 	%rd143, %r78, 8;
	add.s64 	%rd144, %rd142, %rd143;
	ld.global.f64 	%fd400, [%rd144];
	ld.shared.f64 	%fd401, [%r147+8];
	mul.f64 	%fd402, %fd42, %fd401;
	sub.f64 	%fd403, %fd400, %fd402;
	st.global.f64 	[%rd144], %fd403;
	add.s64 	%rd145, %rd144, %rd143;
	ld.global.f64 	%fd404, [%rd145];
	ld.shared.f64 	%fd405, [%r147+16];
	mul.f64 	%fd406, %fd42, %fd405;
	sub.f64 	%fd407, %fd404, %fd406;
	st.global.f64 	[%rd145], %fd407;
	add.s64 	%rd146, %rd145, %rd143;
	ld.global.f64 	%fd408, [%rd146];
	ld.shared.f64 	%fd409, [%r147+24];
	mul.f64 	%fd410, %fd42, %fd409;
	sub.f64 	%fd411, %fd408, %fd410;
	st.global.f64 	[%rd146], %fd411;
	add.s32 	%r192, %r192, 4;
$L__BB0_49:
	setp.eq.s32 	%p38, %r16, 0;
	@%p38 bra 	$L__BB0_53;
	setp.eq.s32 	%p39, %r16, 1;
	mad.lo.s32 	%r148, %r192, %r78, %r1;
	mul.wide.s32 	%rd147, %r148, 8;
	add.s64 	%rd18, %rd1, %rd147;
	ld.global.f64 	%fd412, [%rd18];
	shl.b32 	%r149, %r192, 3;
	mov.u32 	%r150, _ZZ6kerneliiiiiPdS_S_S_S_PiE8outputL1;
	add.s32 	%r56, %r150, %r149;
	ld.shared.f64 	%fd413, [%r56];
	mul.f64 	%fd414, %fd42, %fd413;
	sub.f64 	%fd415, %fd412, %fd414;
	st.global.f64 	[%rd18], %fd415;
	@%p39 bra 	$L__BB0_53;
	setp.eq.s32 	%p40, %r16, 2;
	mul.wide.s32 	%rd19, %r78, 8;
	add.s64 	%rd20, %rd18, %rd19;
	ld.global.f64 	%fd416, [%rd20];
	ld.shared.f64 	%fd417, [%r56+8];
	mul.f64 	%fd418, %fd42, %fd417;
	sub.f64 	%fd419, %fd416, %fd418;
	st.global.f64 	[%rd20], %fd419;
	@%p40 bra 	$L__BB0_53;
	add.s64 	%rd148, %rd20, %rd19;
	ld.global.f64 	%fd420, [%rd148];
	ld.shared.f64 	%fd421, [%r56+16];
	mul.f64 	%fd422, %fd42, %fd421;
	sub.f64 	%fd423, %fd420, %fd422;
	st.global.f64 	[%rd148], %fd423;
$L__BB0_53:
	mul.f64 	%fd424, %fd41, 0dBF1A36E2EB1C432D;
	ld.global.f64 	%fd425, [%rd5];
	fma.rn.f64 	%fd426, %fd424, %fd1, %fd425;
	st.global.f64 	[%rd5], %fd426;
	shl.b32 	%r151, %r1, 3;
	mov.u32 	%r152, _ZZ6kerneliiiiiPdS_S_S_S_PiE11deltaOutput;
	add.s32 	%r153, %r152, %r151;
	st.shared.f64 	[%r153], %fd41;
$L__BB0_54:
	setp.lt.s32 	%p41, %r78, 1;
	bar.sync 	0;
	ld.shared.f64 	%fd43, [%r2];
	mov.f64 	%fd642, 0d0000000000000000;
	@%p41 bra 	$L__BB0_68;
	setp.lt.u32 	%p42, %r10, 15;
	mov.f64 	%fd642, 0d0000000000000000;
	mov.b32 	%r196, 0;
	@%p42 bra 	$L__BB0_58;
	mov.f64 	%fd642, 0d0000000000000000;
	mov.b32 	%r194, 0;
$L__BB0_57:
	.pragma "nounroll";
	add.s32 	%r156, %r194, %r3;
	mul.wide.u32 	%rd149, %r156, 8;
	add.s64 	%rd150, %rd1, %rd149;
	ld.global.f64 	%fd431, [%rd150];
	shl.b32 	%r157, %r194, 3;
	mov.u32 	%r158, _ZZ6kerneliiiiiPdS_S_S_S_PiE11deltaOutput;
	add.s32 	%r159, %r158, %r157;
	ld.shared.f64 	%fd432, [%r159];
	add.f64 	%fd433, %fd431, %fd432;
	add.f64 	%fd434, %fd642, %fd433;
	ld.global.f64 	%fd435, [%rd150+8];
	ld.shared.f64 	%fd436, [%r159+8];
	add.f64 	%fd437, %fd435, %fd436;
	add.f64 	%fd438, %fd434, %fd437;
	ld.global.f64 	%fd439, [%rd150+16];
	ld.shared.f64 	%fd440, [%r159+16];
	add.f64 	%fd441, %fd439, %fd440;
	add.f64 	%fd442, %fd438, %fd441;
	ld.global.f64 	%fd443, [%rd150+24];
	ld.shared.f64 	%fd444, [%r159+24];
	add.f64 	%fd445, %fd443, %fd444;
	add.f64 	%fd446, %fd442, %fd445;
	ld.global.f64 	%fd447, [%rd150+32];
	ld.shared.f64 	%fd448, [%r159+32];
	add.f64 	%fd449, %fd447, %fd448;
	add.f64 	%fd450, %fd446, %fd449;
	ld.global.f64 	%fd451, [%rd150+40];
	ld.shared.f64 	%fd452, [%r159+40];
	add.f64 	%fd453, %fd451, %fd452;
	add.f64 	%fd454, %fd450, %fd453;
	ld.global.f64 	%fd455, [%rd150+48];
	ld.shared.f64 	%fd456, [%r159+48];
	add.f64 	%fd457, %fd455, %fd456;
	add.f64 	%fd458, %fd454, %fd457;
	ld.global.f64 	%fd459, [%rd150+56];
	ld.shared.f64 	%fd460, [%r159+56];
	add.f64 	%fd461, %fd459, %fd460;
	add.f64 	%fd462, %fd458, %fd461;
	ld.global.f64 	%fd463, [%rd150+64];
	ld.shared.f64 	%fd464, [%r159+64];
	add.f64 	%fd465, %fd463, %fd464;
	add.f64 	%fd466, %fd462, %fd465;
	ld.global.f64 	%fd467, [%rd150+72];
	ld.shared.f64 	%fd468, [%r159+72];
	add.f64 	%fd469, %fd467, %fd468;
	add.f64 	%fd470, %fd466, %fd469;
	ld.global.f64 	%fd471, [%rd150+80];
	ld.shared.f64 	%fd472, [%r159+80];
	add.f64 	%fd473, %fd471, %fd472;
	add.f64 	%fd474, %fd470, %fd473;
	ld.global.f64 	%fd475, [%rd150+88];
	ld.shared.f64 	%fd476, [%r159+88];
	add.f64 	%fd477, %fd475, %fd476;
	add.f64 	%fd478, %fd474, %fd477;
	ld.global.f64 	%fd479, [%rd150+96];
	ld.shared.f64 	%fd480, [%r159+96];
	add.f64 	%fd481, %fd479, %fd480;
	add.f64 	%fd482, %fd478, %fd481;
	ld.global.f64 	%fd483, [%rd150+104];
	ld.shared.f64 	%fd484, [%r159+104];
	add.f64 	%fd485, %fd483, %fd484;
	add.f64 	%fd486, %fd482, %fd485;
	ld.global.f64 	%fd487, [%rd150+112];
	ld.shared.f64 	%fd488, [%r159+112];
	add.f64 	%fd489, %fd487, %fd488;
	add.f64 	%fd490, %fd486, %fd489;
	ld.global.f64 	%fd491, [%rd150+120];
	ld.shared.f64 	%fd492, [%r159+120];
	add.f64 	%fd493, %fd491, %fd492;
	add.f64 	%fd642, %fd490, %fd493;
	add.s32 	%r194, %r194, 16;
	setp.ne.s32 	%p43, %r194, %r17;
	mov.u32 	%r196, %r17;
	@%p43 bra 	$L__BB0_57;
$L__BB0_58:
	setp.eq.s32 	%p44, %r11, 0;
	@%p44 bra 	$L__BB0_68;
	add.s32 	%r160, %r11, -1;
	setp.lt.u32 	%p45, %r160, 7;
	@%p45 bra 	$L__BB0_61;
	add.s32 	%r161, %r196, %r3;
	mul.wide.u32 	%rd151, %r161, 8;
	add.s64 	%rd152, %rd1, %rd151;
	ld.global.f64 	%fd495, [%rd152];
	shl.b32 	%r162, %r196, 3;
	mov.u32 	%r163, _ZZ6kerneliiiiiPdS_S_S_S_PiE11deltaOutput;
	add.s32 	%r164, %r163, %r162;
	ld.shared.f64 	%fd496, [%r164];
	add.f64 	%fd497, %fd495, %fd496;
	add.f64 	%fd498, %fd642, %fd497;
	cvt.u64.u32 	%rd153, %r3;
	cvt.u64.u32 	%rd154, %r196;
	add.s64 	%rd155, %rd154, %rd153;
	shl.b64 	%rd156, %rd155, 3;
	add.s64 	%rd157, %rd1, %rd156;
	ld.global.f64 	%fd499, [%rd157+8];
	ld.shared.f64 	%fd500, [%r164+8];
	add.f64 	%fd501, %fd499, %fd500;
	add.f64 	%fd502, %fd498, %fd501;
	ld.global.f64 	%fd503, [%rd157+16];
	ld.shared.f64 	%fd504, [%r164+16];
	add.f64 	%fd505, %fd503, %fd504;
	add.f64 	%fd506, %fd502, %fd505;
	ld.global.f64 	%fd507, [%rd157+24];
	ld.shared.f64 	%fd508, [%r164+24];
	add.f64 	%fd509, %fd507, %fd508;
	add.f64 	%fd510, %fd506, %fd509;
	ld.global.f64 	%fd511, [%rd157+32];
	ld.shared.f64 	%fd512, [%r164+32];
	add.f64 	%fd513, %fd511, %fd512;
	add.f64 	%fd514, %fd510, %fd513;
	ld.global.f64 	%fd515, [%rd157+40];
	ld.shared.f64 	%fd516, [%r164+40];
	add.f64 	%fd517, %fd515, %fd516;
	add.f64 	%fd518, %fd514, %fd517;
	ld.global.f64 	%fd519, [%rd157+48];
	ld.shared.f64 	%fd520, [%r164+48];
	add.f64 	%fd521, %fd519, %fd520;
	add.f64 	%fd522, %fd518, %fd521;
	ld.global.f64 	%fd523, [%rd157+56];
	ld.shared.f64 	%fd524, [%r164+56];
	add.f64 	%fd525, %fd523, %fd524;
	add.f64 	%fd642, %fd522, %fd525;
	add.s32 	%r196, %r196, 8;
$L__BB0_61:
	setp.eq.s32 	%p46, %r12, 0;
	@%p46 bra 	$L__BB0_68;
	add.s32 	%r165, %r12, -1;
	setp.lt.u32 	%p47, %r165, 3;
	@%p47 bra 	$L__BB0_64;
	add.s32 	%r166, %r196, %r3;
	mul.wide.u32 	%rd158, %r166, 8;
	add.s64 	%rd159, %rd1, %rd158;
	ld.global.f64 	%fd527, [%rd159];
	shl.b32 	%r167, %r196, 3;
	mov.u32 	%r168, _ZZ6kerneliiiiiPdS_S_S_S_PiE11deltaOutput;
	add.s32 	%r169, %r168, %r167;
	ld.shared.f64 	%fd528, [%r169];
	add.f64 	%fd529, %fd527, %fd528;
	add.f64 	%fd530, %fd642, %fd529;
	cvt.u64.u32 	%rd160, %r3;
	cvt.u64.u32 	%rd161, %r196;
	add.s64 	%rd162, %rd161, %rd160;
	shl.b64 	%rd163, %rd162, 3;
	add.s64 	%rd164, %rd1, %rd163;
	ld.global.f64 	%fd531, [%rd164+8];
	ld.shared.f64 	%fd532, [%r169+8];
	add.f64 	%fd533, %fd531, %fd532;
	add.f64 	%fd534, %fd530, %fd533;
	ld.global.f64 	%fd535, [%rd164+16];
	ld.shared.f64 	%fd536, [%r169+16];
	add.f64 	%fd537, %fd535, %fd536;
	add.f64 	%fd538, %fd534, %fd537;
	ld.global.f64 	%fd539, [%rd164+24];
	ld.shared.f64 	%fd540, [%r169+24];
	add.f64 	%fd541, %fd539, %fd540;
	add.f64 	%fd642, %fd538, %fd541;
	add.s32 	%r196, %r196, 4;
$L__BB0_64:
	setp.eq.s32 	%p48, %r18, 0;
	@%p48 bra 	$L__BB0_68;
	setp.eq.s32 	%p49, %r18, 1;
	add.s32 	%r170, %r196, %r3;
	mul.wide.u32 	%rd165, %r170, 8;
	add.s64 	%rd166, %rd1, %rd165;
	ld.global.f64 	%fd542, [%rd166];
	shl.b32 	%r171, %r196, 3;
	mov.u32 	%r172, _ZZ6kerneliiiiiPdS_S_S_S_PiE11deltaOutput;
	add.s32 	%r64, %r172, %r171;
	ld.shared.f64 	%fd543, [%r64];
	add.f64 	%fd544, %fd542, %fd543;
	add.f64 	%fd642, %fd642, %fd544;
	@%p49 bra 	$L__BB0_68;
	setp.eq.s32 	%p50, %r18, 2;
	cvt.u64.u32 	%rd167, %r3;
	cvt.u64.u32 	%rd168, %r196;
	add.s64 	%rd169, %rd168, %rd167;
	shl.b64 	%rd170, %rd169, 3;
	add.s64 	%rd21, %rd1, %rd170;
	ld.global.f64 	%fd545, [%rd21+8];
	ld.shared.f64 	%fd546, [%r64+8];
	add.f64 	%fd547, %fd545, %fd546;
	add.f64 	%fd642, %fd642, %fd547;
	@%p50 bra 	$L__BB0_68;
	ld.global.f64 	%fd548, [%rd21+16];
	ld.shared.f64 	%fd549, [%r64+16];
	add.f64 	%fd550, %fd548, %fd549;
	add.f64 	%fd642, %fd642, %fd550;
$L__BB0_68:
	mov.f64 	%fd551, 0d3FF0000000000000;
	sub.f64 	%fd552, %fd551, %fd43;
	mul.f64 	%fd553, %fd43, %fd552;
	mul.f64 	%fd58, %fd553, %fd642;
	@%p3 bra 	$L__BB0_80;
	setp.lt.u32 	%p52, %r76, 8;
	mul.f64 	%fd59, %fd58, 0d3F1A36E2EB1C432D;
	mov.b32 	%r200, 0;
	@%p52 bra 	$L__BB0_72;
	mov.b32 	%r198, 0;
$L__BB0_71:
	.pragma "nounroll";
	mad.lo.s32 	%r175, %r198, %r77, %r1;
	mul.wide.s32 	%rd171, %r175, 8;
	add.s64 	%rd172, %rd3, %rd171;
	ld.global.f64 	%fd554, [%rd172];
	mul.wide.u32 	%rd173, %r198, 8;
	add.s64 	%rd174, %rd7, %rd173;
	ld.global.f64 	%fd555, [%rd174];
	mul.f64 	%fd556, %fd59, %fd555;
	sub.f64 	%fd557, %fd554, %fd556;
	st.global.f64 	[%rd172], %fd557;
	mul.wide.s32 	%rd175, %r77, 8;
	add.s64 	%rd176, %rd172, %rd175;
	ld.global.f64 	%fd558, [%rd176];
	ld.global.f64 	%fd559, [%rd174+8];
	mul.f64 	%fd560, %fd59, %fd559;
	sub.f64 	%fd561, %fd558, %fd560;
	st.global.f64 	[%rd176], %fd561;
	add.s64 	%rd177, %rd176, %rd175;
	ld.global.f64 	%fd562, [%rd177];
	ld.global.f64 	%fd563, [%rd174+16];
	mul.f64 	%fd564, %fd59, %fd563;
	sub.f64 	%fd565, %fd562, %fd564;
	st.global.f64 	[%rd177], %fd565;
	add.s64 	%rd178, %rd177, %rd175;
	ld.global.f64 	%fd566, [%rd178];
	ld.global.f64 	%fd567, [%rd174+24];
	mul.f64 	%fd568, %fd59, %fd567;
	sub.f64 	%fd569, %fd566, %fd568;
	st.global.f64 	[%rd178], %fd569;
	add.s64 	%rd179, %rd178, %rd175;
	ld.global.f64 	%fd570, [%rd179];
	ld.global.f64 	%fd571, [%rd174+32];
	mul.f64 	%fd572, %fd59, %fd571;
	sub.f64 	%fd573, %fd570, %fd572;
	st.global.f64 	[%rd179], %fd573;
	add.s64 	%rd180, %rd179, %rd175;
	ld.global.f64 	%fd574, [%rd180];
	ld.global.f64 	%fd575, [%rd174+40];
	mul.f64 	%fd576, %fd59, %fd575;
	sub.f64 	%fd577, %fd574, %fd576;
	st.global.f64 	[%rd180], %fd577;
	add.s64 	%rd181, %rd180, %rd175;
	ld.global.f64 	%fd578, [%rd181];
	ld.global.f64 	%fd579, [%rd174+48];
	mul.f64 	%fd580, %fd59, %fd579;
	sub.f64 	%fd581, %fd578, %fd580;
	st.global.f64 	[%rd181], %fd581;
	add.s64 	%rd182, %rd181, %rd175;
	ld.global.f64 	%fd582, [%rd182];
	ld.global.f64 	%fd583, [%rd174+56];
	mul.f64 	%fd584, %fd59, %fd583;
	sub.f64 	%fd585, %fd582, %fd584;
	st.global.f64 	[%rd182], %fd585;
	add.s32 	%r198, %r198, 8;
	setp.ne.s32 	%p53, %r198, %r19;
	mov.u32 	%r200, %r19;
	@%p53 bra 	$L__BB0_71;
$L__BB0_72:
	setp.eq.s32 	%p54, %r5, 0;
	@%p54 bra 	$L__BB0_80;
	setp.lt.u32 	%p55, %r6, 3;
	@%p55 bra 	$L__BB0_75;
	mad.lo.s32 	%r176, %r200, %r77, %r1;
	mul.wide.s32 	%rd183, %r176, 8;
	add.s64 	%rd184, %rd3, %rd183;
	ld.global.f64 	%fd586, [%rd184];
	mul.wide.u32 	%rd185, %r200, 8;
	add.s64 	%rd186, %rd7, %rd185;
	ld.global.f64 	%fd587, [%rd186];
	mul.f64 	%fd588, %fd59, %fd587;
	sub.f64 	%fd589, %fd586, %fd588;
	st.global.f64 	[%rd184], %fd589;
	mul.wide.s32 	%rd187, %r77, 8;
	add.s64 	%rd188, %rd184, %rd187;
	ld.global.f64 	%fd590, [%rd188];
	ld.global.f64 	%fd591, [%rd186+8];
	mul.f64 	%fd592, %fd59, %fd591;
	sub.f64 	%fd593, %fd590, %fd592;
	st.global.f64 	[%rd188], %fd593;
	add.s64 	%rd189, %rd188, %rd187;
	ld.global.f64 	%fd594, [%rd189];
	ld.global.f64 	%fd595, [%rd186+16];
	mul.f64 	%fd596, %fd59, %fd595;
	sub.f64 	%fd597, %fd594, %fd596;
	st.global.f64 	[%rd189], %fd597;
	add.s64 	%rd190, %rd189, %rd187;
	ld.global.f64 	%fd598, [%rd190];
	ld.global.f64 	%fd599, [%rd186+24];
	mul.f64 	%fd600, %fd59, %fd599;
	sub.f64 	%fd601, %fd598, %fd600;
	st.global.f64 	[%rd190], %fd601;
	add.s32 	%r200, %r200, 4;
$L__BB0_75:
	setp.eq.s32 	%p56, %r13, 0;
	@%p56 bra 	$L__BB0_80;
	setp.eq.s32 	%p57, %r13, 1;
	@%p57 bra 	$L__BB0_78;
	mad.lo.s32 	%r177, %r200, %r77, %r1;
	mul.wide.s32 	%rd191, %r177, 8;
	add.s64 	%rd192, %rd3, %rd191;
	ld.global.f64 	%fd602, [%rd192];
	mul.wide.u32 	%rd193, %r200, 8;
	add.s64 	%rd194, %rd7, %rd193;
	ld.global.f64 	%fd603, [%rd194];
	mul.f64 	%fd604, %fd59, %fd603;
	sub.f64 	%fd605, %fd602, %fd604;
	st.global.f64 	[%rd192], %fd605;
	mul.wide.s32 	%rd195, %r77, 8;
	add.s64 	%rd196, %rd192, %rd195;
	ld.global.f64 	%fd606, [%rd196];
	ld.global.f64 	%fd607, [%rd194+8];
	mul.f64 	%fd608, %fd59, %fd607;
	sub.f64 	%fd609, %fd606, %fd608;
	st.global.f64 	[%rd196], %fd609;
	add.s32 	%r200, %r200, 2;
$L__BB0_78:
	setp.eq.s32 	%p58, %r20, 0;
	@%p58 bra 	$L__BB0_80;
	mad.lo.s32 	%r178, %r200, %r77, %r1;
	mul.wide.s32 	%rd197, %r178, 8;
	add.s64 	%rd198, %rd3, %rd197;
	ld.global.f64 	%fd610, [%rd198];
	mul.wide.u32 	%rd199, %r200, 8;
	add.s64 	%rd200, %rd7, %rd199;
	ld.global.f64 	%fd611, [%rd200];
	mul.f64 	%fd612, %fd59, %fd611;
	sub.f64 	%fd613, %fd610, %fd612;
	st.global.f64 	[%rd198], %fd613;
$L__BB0_80:
	mul.f64 	%fd614, %fd58, 0dBF1A36E2EB1C432D;
	ld.global.f64 	%fd615, [%rd4];
	fma.rn.f64 	%fd616, %fd614, %fd2, %fd615;
	st.global.f64 	[%rd4], %fd616;
	bar.sync 	0;
	add.s32 	%r180, %r180, 1;
	setp.ne.s32 	%p59, %r180, %r75;
	@%p59 bra 	$L__BB0_4;
$L__BB0_81:
	add.s32 	%r179, %r179, 1;
	setp.ne.s32 	%p60, %r179, %r74;
	@%p60 bra 	$L__BB0_2;
$L__BB0_82:
	ret;

}


// ===== COMPILED SASS (sm_100) =====

	.target	sm_100

	.elftype	@"ET_EXEC"


//--------------------- .note.nv.tkinfo           --------------------------
	.section	.note.nv.tkinfo,"",@"SHT_NOTE"
	.sectionflags	@"SHF_NOTE_NV_TKINFO"
	.tkinfo
        /*0018*/ 	.word	0x00000002
        /*0030*/ 	.string	""
        /*0030*/ 	.string	"ptxas"
        /*0030*/ 	.string	"Cuda compilation tools, release 13.0, V13.0.88"
        /*0030*/ 	.string	"Build cuda_13.0.r13.0/compiler.36424714_0"
        /*0030*/ 	.string	"-arch sm_100 -m 64 "



//--------------------- .note.nv.cuinfo           --------------------------
	.section	.note.nv.cuinfo,"",@"SHT_NOTE"
	.sectionflags	@"SHF_NOTE_NV_CUINFO"
        /*0018*/ 	.short	0x0002
        /*001a*/ 	.short	0x0064
        /*001c*/ 	.short	0x0082
	.zero		2


//--------------------- .nv.info                  --------------------------
	.section	.nv.info,"",@"SHT_CUDA_INFO"
	.align	4


	//----- nvinfo : EIATTR_REGCOUNT
	.align		4
        /*0000*/ 	.byte	0x04, 0x2f
        /*0002*/ 	.short	(.L_1 - .L_0)
	.align		4
.L_0:
        /*0004*/ 	.word	index@(_Z6kerneliiiiiPdS_S_S_S_Pi)
        /*0008*/ 	.word	0x00000020


	//----- nvinfo : EIATTR_FRAME_SIZE
	.align		4
.L_1:
        /*000c*/ 	.byte	0x04, 0x11
        /*000e*/ 	.short	(.L_3 - .L_2)
	.align		4
.L_2:
        /*0010*/ 	.word	index@($__internal_0_$__cuda_sm20_dblrcp_rn_slowpath_v3)
        /*0014*/ 	.word	0x00000000


	//----- nvinfo : EIATTR_FRAME_SIZE
	.align		4
.L_3:
        /*0018*/ 	.byte	0x04, 0x11
        /*001a*/ 	.short	(.L_5 - .L_4)
	.align		4
.L_4:
        /*001c*/ 	.word	index@(_Z6kerneliiiiiPdS_S_S_S_Pi)
        /*0020*/ 	.word	0x00000000


	//----- nvinfo : EIATTR_MIN_STACK_SIZE
	.align		4
.L_5:
        /*0024*/ 	.byte	0x04, 0x12
        /*0026*/ 	.short	(.L_7 - .L_6)
	.align		4
.L_6:
        /*0028*/ 	.word	index@(_Z6kerneliiiiiPdS_S_S_S_Pi)
        /*002c*/ 	.word	0x00000000
.L_7:


//--------------------- .nv.compat                --------------------------
	.section	.nv.compat,"",@"SHT_CUDA_COMPAT_INFO"
	.align	4
        /*0000*/ 	.byte	0x02, 0x09, 0x00, 0x00, 0x02, 0x02, 0x01, 0x00, 0x02, 0x05, 0x05, 0x00, 0x03, 0x07, 0x01, 0x01
        /*0010*/ 	.byte	0x02, 0x03, 0x00, 0x00, 0x02, 0x06, 0x01, 0x00, 0x04, 0x0b, 0x08, 0x00, 0x01, 0x00, 0x00, 0x00
        /*0020*/ 	.byte	0x00, 0x00, 0x00, 0x00


//--------------------- .nv.info._Z6kerneliiiiiPdS_S_S_S_Pi --------------------------
	.section	.nv.info._Z6kerneliiiiiPdS_S_S_S_Pi,"",@"SHT_CUDA_INFO"
	.sectionflags	@""
	.align	4


	//----- nvinfo : EIATTR_CUDA_API_VERSION
	.align		4
        /*0000*/ 	.byte	0x04, 0x37
        /*0002*/ 	.short	(.L_9 - .L_8)
.L_8:
        /*0004*/ 	.word	0x00000082


	//----- nvinfo : EIATTR_KPARAM_INFO
	.align		4
.L_9:
        /*0008*/ 	.byte	0x04, 0x17
        /*000a*/ 	.short	(.L_11 - .L_10)
.L_10:
        /*000c*/ 	.word	0x00000000
        /*0010*/ 	.short	0x000a
        /*0012*/ 	.short	0x0040
        /*0014*/ 	.byte	0x00, 0xf5, 0x21, 0x00


	//----- nvinfo : EIATTR_KPARAM_INFO
	.align		4
.L_11:
        /*0018*/ 	.byte	0x04, 0x17
        /*001a*/ 	.short	(.L_13 - .L_12)
.L_12:
        /*001c*/ 	.word	0x00000000
        /*0020*/ 	.short	0x0009
        /*0022*/ 	.short	0x0038
        /*0024*/ 	.byte	0x00, 0xf5, 0x21, 0x00


	//----- nvinfo : EIATTR_KPARAM_INFO
	.align		4
.L_13:
        /*0028*/ 	.byte	0x04, 0x17
        /*002a*/ 	.short	(.L_15 - .L_14)
.L_14:
        /*002c*/ 	.word	0x00000000
        /*0030*/ 	.short	0x0008
        /*0032*/ 	.short	0x0030
        /*0034*/ 	.byte	0x00, 0xf5, 0x21, 0x00


	//----- nvinfo : EIATTR_KPARAM_INFO
	.align		4
.L_15:
        /*0038*/ 	.byte	0x04, 0x17
        /*003a*/ 	.short	(.L_17 - .L_16)
.L_16:
        /*003c*/ 	.word	0x00000000
        /*0040*/ 	.short	0x0007
        /*0042*/ 	.short	0x0028
        /*0044*/ 	.byte	0x00, 0xf5, 0x21, 0x00


	//----- nvinfo : EIATTR_KPARAM_INFO
	.align		4
.L_17:
        /*0048*/ 	.byte	0x04, 0x17
        /*004a*/ 	.short	(.L_19 - .L_18)
.L_18:
        /*004c*/ 	.word	0x00000000
        /*0050*/ 	.short	0x0006
        /*0052*/ 	.short	0x0020
        /*0054*/ 	.byte	0x00, 0xf5, 0x21, 0x00


	//----- nvinfo : EIATTR_KPARAM_INFO
	.align		4
.L_19:
        /*0058*/ 	.byte	0x04, 0x17
        /*005a*/ 	.short	(.L_21 - .L_20)
.L_20:
        /*005c*/ 	.word	0x00000000
        /*0060*/ 	.short	0x0005
        /*0062*/ 	.short	0x0018
        /*0064*/ 	.byte	0x00, 0xf5, 0x21, 0x00


	//----- nvinfo : EIATTR_KPARAM_INFO
	.align		4
.L_21:
        /*0068*/ 	.byte	0x04, 0x17
        /*006a*/ 	.short	(.L_23 - .L_22)
.L_22:
        /*006c*/ 	.word	0x00000000
        /*0070*/ 	.short	0x0004
        /*0072*/ 	.short	0x0010
        /*0074*/ 	.byte	0x00, 0xf0, 0x11, 0x00


	//----- nvinfo : EIATTR_KPARAM_INFO
	.align		4
.L_23:
        /*0078*/ 	.byte	0x04, 0x17
        /*007a*/ 	.short	(.L_25 - .L_24)
.L_24:
        /*007c*/ 	.word	0x00000000
        /*0080*/ 	.short	0x0003
        /*0082*/ 	.short	0x000c
        /*0084*/ 	.byte	0x00, 0xf0, 0x11, 0x00


	//----- nvinfo : EIATTR_KPARAM_INFO
	.align		4
.L_25:
        /*0088*/ 	.byte	0x04, 0x17
        /*008a*/ 	.short	(.L_27 - .L_26)
.L_26:
        /*008c*/ 	.word	0x00000000
        /*0090*/ 	.short	0x0002
        /*0092*/ 	.short	0x0008
        /*0094*/ 	.byte	0x00, 0xf0, 0x11, 0x00


	//----- nvinfo : EIATTR_KPARAM_INFO
	.align		4
.L_27:
        /*0098*/ 	.byte	0x04, 0x17
        /*009a*/ 	.short	(.L_29 - .L_28)
.L_28:
        /*009c*/ 	.word	0x00000000
        /*00a0*/ 	.short	0x0001
        /*00a2*/ 	.short	0x0004
        /*00a4*/ 	.byte	0x00, 0xf0, 0x11, 0x00


	//----- nvinfo : EIATTR_KPARAM_INFO
	.align		4
.L_29:
        /*00a8*/ 	.byte	0x04, 0x17
        /*00aa*/ 	.short	(.L_31 - .L_30)
.L_30:
        /*00ac*/ 	.word	0x00000000
        /*00b0*/ 	.short	0x0000
        /*00b2*/ 	.short	0x0000
        /*00b4*/ 	.byte	0x00, 0xf0, 0x11, 0x00


	//----- nvinfo : EIATTR_SPARSE_MMA_MASK
	.align		4
.L_31:
        /*00b8*/ 	.byte	0x03, 0x50
        /*00ba*/ 	.short	0x0000


	//----- nvinfo : EIATTR_MAXREG_COUNT
	.align		4
        /*00bc*/ 	.byte	0x03, 0x1b
        /*00be*/ 	.short	0x00ff


	//----- nvinfo : EIATTR_NUM_BARRIERS
	.align		4
        /*00c0*/ 	.byte	0x02, 0x4c
        /*00c2*/ 	.byte	0x01
	.zero		1


	//----- nvinfo : EIATTR_MERCURY_ISA_VERSION
	.align		4
        /*00c4*/ 	.byte	0x03, 0x5f
        /*00c6*/ 	.short	0x0101


	//----- nvinfo : EIATTR_VRC_CTA_INIT_COUNT
	.align		4
        /*00c8*/ 	.byte	0x02, 0x4a
	.zero		1
	.zero		1


	//----- nvinfo : EIATTR_EXIT_INSTR_OFFSETS
	.align		4
        /*00cc*/ 	.byte	0x04, 0x1c
        /*00ce*/ 	.short	(.L_33 - .L_32)


	//   ....[0]....
.L_32:
        /*00d0*/ 	.word	0x00000030


	//   ....[1]....
        /*00d4*/ 	.word	0x00004530


	//----- nvinfo : EIATTR_CRS_STACK_SIZE
	.align		4
.L_33:
        /*00d8*/ 	.byte	0x04, 0x1e
        /*00da*/ 	.short	(.L_35 - .L_34)
.L_34:
        /*00dc*/ 	.word	0x00000000


	//----- nvinfo : EIATTR_CBANK_PARAM_SIZE
	.align		4
.L_35:
        /*00e0*/ 	.byte	0x03, 0x19
        /*00e2*/ 	.short	0x0048


	//----- nvinfo : EIATTR_PARAM_CBANK
	.align		4
        /*00e4*/ 	.byte	0x04, 0x0a
        /*00e6*/ 	.short	(.L_37 - .L_36)
	.align		4
.L_36:
        /*00e8*/ 	.word	index@(.nv.constant0._Z6kerneliiiiiPdS_S_S_S_Pi)
        /*00ec*/ 	.short	0x0380
        /*00ee*/ 	.short	0x0048


	//----- nvinfo : EIATTR_SW_WAR
	.align		4
.L_37:
        /*00f0*/ 	.byte	0x04, 0x36
        /*00f2*/ 	.short	(.L_39 - .L_38)
.L_38:
        /*00f4*/ 	.word	0x00000008
.L_39:


//--------------------- .nv.callgraph             --------------------------
	.section	.nv.callgraph,"",@"SHT_CUDA_CALLGRAPH"
	.align	4
	.sectionentsize	8
	.align		4
        /*0000*/ 	.word	0x00000000
	.align		4
        /*0004*/ 	.word	0xffffffff
	.align		4
        /*0008*/ 	.word	0x00000000
	.align		4
        /*000c*/ 	.word	0xfffffffe
	.align		4
        /*0010*/ 	.word	0x00000000
	.align		4
        /*0014*/ 	.word	0xfffffffd
	.align		4
        /*0018*/ 	.word	0x00000000
	.align		4
        /*001c*/ 	.word	0xfffffffc


//--------------------- .text._Z6kerneliiiiiPdS_S_S_S_Pi --------------------------
	.section	.text._Z6kerneliiiiiPdS_S_S_S_Pi,"ax",@progbits
	.align	128
        .global         _Z6kerneliiiiiPdS_S_S_S_Pi
        .type           _Z6kerneliiiiiPdS_S_S_S_Pi,@function
        .size           _Z6kerneliiiiiPdS_S_S_S_Pi,(.L_x_42 - _Z6kerneliiiiiPdS_S_S_S_Pi)
        .other          _Z6kerneliiiiiPdS_S_S_S_Pi,@"STO_CUDA_ENTRY STV_DEFAULT"
_Z6kerneliiiiiPdS_S_S_S_Pi:
.text._Z6kerneliiiiiPdS_S_S_S_Pi:
[----:B------:R-:W-:Y:S08]  /*0000*/  LDC R1, c[0x0][0x37c] ;  /* 0x0000df00ff017b82 */ /* 0x000ff00000000800 */
[----:B------:R-:W0:Y:S02]  /*0010*/  LDC R0, c[0x0][0x380] ;  /* 0x0000e000ff007b82 */ /* 0x000e240000000800 */
[----:B0-----:R-:W-:-:S13]  /*0020*/  ISETP.GE.AND P0, PT, R0, 0x1, PT ;  /* 0x000000010000780c */ /* 0x001fda0003f06270 */
[----:B------:R-:W-:Y:S05]  /*0030*/  @!P0 EXIT ;  /* 0x000000000000894d */ /* 0x000fea0003800000 */
[----:B------:R-:W0:Y:S01]  /*0040*/  S2R R0, SR_TID.X ;  /* 0x0000000000007919 */ /* 0x000e220000002100 */
[----:B------:R-:W1:Y:S01]  /*0050*/  S2UR UR5, SR_CgaCtaId ;  /* 0x00000000000579c3 */ /* 0x000e620000008800 */
[----:B------:R-:W2:Y:S01]  /*0060*/  LDCU UR6, c[0x0][0x390] ;  /* 0x00007200ff0677ac */ /* 0x000ea20008000800 */
[----:B------:R-:W3:Y:S06]  /*0070*/  LDCU.64 UR10, c[0x0][0x388] ;  /* 0x00007100ff0a77ac */ /* 0x000eec0008000a00 */
[----:B------:R-:W4:Y:S01]  /*0080*/  LDC.64 R6, c[0x0][0x3b8] ;  /* 0x0000ee00ff067b82 */ /* 0x000f220000000a00 */
[----:B------:R-:W-:Y:S01]  /*0090*/  UMOV UR4, 0x400 ;  /* 0x0000040000047882 */ /* 0x000fe20000000000 */
[----:B------:R-:W0:Y:S01]  /*00a0*/  LDCU.64 UR14, c[0x0][0x358] ;  /* 0x00006b00ff0e77ac */ /* 0x000e220008000a00 */
[----:B--2---:R-:W-:-:S02]  /*00b0*/  ULOP3.LUT UR22, UR6, 0xf, URZ, 0xc0, !UPT ;  /* 0x0000000f06167892 */ /* 0x004fc4000f8ec0ff */
[----:B------:R-:W-:Y:S02]  /*00c0*/  ULOP3.LUT UR23, UR6, 0x7, URZ, 0xc0, !UPT ;  /* 0x0000000706177892 */ /* 0x000fe4000f8ec0ff */
[----:B---3--:R-:W-:Y:S02]  /*00d0*/  ULOP3.LUT UR16, UR10, 0x7, URZ, 0xc0, !UPT ;  /* 0x000000070a107892 */ /* 0x008fe4000f8ec0ff */
[----:B-1----:R-:W-:Y:S02]  /*00e0*/  ULEA UR4, UR5, UR4, 0x18 ;  /* 0x0000000405047291 */ /* 0x002fe4000f8ec0ff */
[----:B------:R-:W-:Y:S02]  /*00f0*/  ULOP3.LUT UR20, UR10, 0x3, URZ, 0xc0, !UPT ;  /* 0x000000030a147892 */ /* 0x000fe4000f8ec0ff */
[----:B------:R-:W-:Y:S01]  /*0100*/  ULOP3.LUT UR21, UR10, 0x7ffffff0, URZ, 0xc0, !UPT ;  /* 0x7ffffff00a157892 */ /* 0x000fe2000f8ec0ff */
[C---:B0-----:R-:W-:Y:S01]  /*0110*/  IMAD R2, R0.reuse, UR6, RZ ;  /* 0x0000000600027c24 */ /* 0x041fe2000f8e02ff */
[----:B------:R-:W-:Y:S01]  /*0120*/  ULOP3.LUT UR9, UR10, 0x7ffffff8, URZ, 0xc0, !UPT ;  /* 0x7ffffff80a097892 */ /* 0x000fe2000f8ec0ff */
[C---:B----4-:R-:W-:Y:S01]  /*0130*/  IMAD.WIDE.U32 R6, R0.reuse, 0x8, R6 ;  /* 0x0000000800067825 */ /* 0x050fe200078e0006 */
[----:B------:R-:W-:Y:S01]  /*0140*/  LEA R3, R0, UR4, 0x3 ;  /* 0x0000000400037c11 */ /* 0x000fe2000f8e18ff */
[----:B------:R-:W-:-:S02]  /*0150*/  UIADD3 UR17, UPT, UPT, UR11, -0x1, URZ ;  /* 0xffffffff0b117890 */ /* 0x000fc4000fffe0ff */
[----:B------:R-:W-:Y:S02]  /*0160*/  ULOP3.LUT UR18, UR11, 0xf, URZ, 0xc0, !UPT ;  /* 0x0000000f0b127892 */ /* 0x000fe4000f8ec0ff */
[----:B------:R-:W-:Y:S02]  /*0170*/  ULOP3.LUT UR19, UR11, 0x7, URZ, 0xc0, !UPT ;  /* 0x000000070b137892 */ /* 0x000fe4000f8ec0ff */
[----:B------:R-:W-:Y:S02]  /*0180*/  ULOP3.LUT UR7, UR11, 0x7ffffff0, URZ, 0xc0, !UPT ;  /* 0x7ffffff00b077892 */ /* 0x000fe4000f8ec0ff */
[----:B------:R-:W-:Y:S02]  /*0190*/  ULOP3.LUT UR8, UR11, 0x3, URZ, 0xc0, !UPT ;  /* 0x000000030b087892 */ /* 0x000fe4000f8ec0ff */
[----:B------:R-:W-:Y:S02]  /*01a0*/  ULOP3.LUT UR10, UR6, 0x7ffffff0, URZ, 0xc0, !UPT ;  /* 0x7ffffff0060a7892 */ /* 0x000fe4000f8ec0ff */
[----:B------:R-:W-:Y:S01]  /*01b0*/  ULOP3.LUT UR24, UR6, 0x3, URZ, 0xc0, !UPT ;  /* 0x0000000306187892 */ /* 0x000fe2000f8ec0ff */
[----:B------:R-:W-:-:S11]  /*01c0*/  UMOV UR4, URZ ;  /* 0x000000ff00047c82 */ /* 0x000fd60008000000 */
.L_x_36:
[----:B0-----:R-:W0:Y:S01]  /*01d0*/  LDCU.64 UR12, c[0x0][0x380] ;  /* 0x00007000ff0c77ac */ /* 0x001e220008000a00 */
[----:B------:R-:W-:Y:S02]  /*01e0*/  UIADD3 UR4, UPT, UPT, UR4, 0x1, URZ ;  /* 0x0000000104047890 */ /* 0x000fe4000fffe0ff */
[----:B0-----:R-:W-:Y:S02]  /*01f0*/  UISETP.GE.AND UP1, UPT, UR13, 0x1, UPT ;  /* 0x000000010d00788c */ /* 0x001fe4000bf26270 */
[----:B------:R-:W-:-:S07]  /*0200*/  UISETP.NE.AND UP0, UPT, UR4, UR12, UPT ;  /* 0x0000000c0400728c */ /* 0x000fce000bf05270 */
[----:B-12---:R-:W-:Y:S05]  /*0210*/  BRA.U !UP1, `(.L_x_0) ;  /* 0x0000004109c07547 */ /* 0x006fea000b800000 */
[----:B------:R-:W-:-:S05]  /*0220*/  UMOV UR5, URZ ;  /* 0x000000ff00057c82 */ /* 0x000fca0008000000 */
.L_x_35:
[----:B0-----:R-:W0:Y:S01]  /*0230*/  LDC R8, c[0x0][0x388] ;  /* 0x0000e200ff087b82 */ /* 0x001e220000000800 */
[----:B-12---:R-:W-:-:S07]  /*0240*/  CS2R R16, SRZ ;  /* 0x0000000000107805 */ /* 0x006fce000001ff00 */
[----:B------:R-:W1:Y:S01]  /*0250*/  LDC.64 R4, c[0x0][0x398] ;  /* 0x0000e600ff047b82 */ /* 0x000e620000000a00 */
[C---:B0-----:R-:W-:Y:S01]  /*0260*/  ISETP.GE.AND P0, PT, R8.reuse, 0x1, PT ;  /* 0x000000010800780c */ /* 0x041fe20003f06270 */
[----:B------:R-:W-:-:S04]  /*0270*/  IMAD R9, R8, UR5, RZ ;  /* 0x0000000508097c24 */ /* 0x000fc8000f8e02ff */
[----:B-1----:R-:W-:-:S08]  /*0280*/  IMAD.WIDE R4, R9, 0x8, R4 ;  /* 0x0000000809047825 */ /* 0x002fd000078e0204 */
[----:B------:R-:W-:Y:S05]  /*0290*/  @!P0 BRA `(.L_x_1) ;  /* 0x0000000800c08947 */ /* 0x000fea0003800000 */
[----:B------:R-:W-:Y:S01]  /*02a0*/  ISETP.GE.U32.AND P1, PT, R8, 0x10, PT ;  /* 0x000000100800780c */ /* 0x000fe20003f26070 */
[----:B------:R-:W-:Y:S01]  /*02b0*/  HFMA2 R25, -RZ, RZ, 0, 0 ;  /* 0x00000000ff197431 */ /* 0x000fe200000001ff */
[----:B------:R-:W-:-:S11]  /*02c0*/  CS2R R16, SRZ ;  /* 0x0000000000107805 */ /* 0x000fd6000001ff00 */
[----:B------:R-:W-:Y:S05]  /*02d0*/  @!P1 BRA `(.L_x_2) ;  /* 0x0000000400409947 */ /* 0x000fea0003800000 */
[----:B------:R-:W-:Y:S02]  /*02e0*/  IADD3 R10, P1, PT, R4, 0x40, RZ ;  /* 0x00000040040a7810 */ /* 0x000fe40007f3e0ff */
[----:B------:R-:W-:Y:S02]  /*02f0*/  CS2R R16, SRZ ;  /* 0x0000000000107805 */ /* 0x000fe4000001ff00 */
[----:B------:R-:W-:Y:S01]  /*0300*/  MOV R26, R0 ;  /* 0x00000000001a7202 */ /* 0x000fe20000000f00 */
[----:B------:R-:W-:Y:S01]  /*0310*/  UIADD3 UR6, UPT, UPT, -UR21, URZ, URZ ;  /* 0x000000ff15067290 */ /* 0x000fe2000fffe1ff */
[----:B------:R-:W-:-:S11]  /*0320*/  IADD3.X R11, PT, PT, RZ, R5, RZ, P1, !PT ;  /* 0x00000005ff0b7210 */ /* 0x000fd60000ffe4ff */
.L_x_3:
[----:B------:R-:W0:Y:S01]  /*0330*/  LDC.64 R22, c[0x0][0x3a0] ;  /* 0x0000e800ff167b82 */ /* 0x000e220000000a00 */
[----:B------:R-:W-:Y:S02]  /*0340*/  MOV R8, R10 ;  /* 0x0000000a00087202 */ /* 0x000fe40000000f00 */
[----:B------:R-:W-:-:S05]  /*0350*/  MOV R9, R11 ;  /* 0x0000000b00097202 */ /* 0x000fca0000000f00 */
[----:B------:R-:W2:Y:S01]  /*0360*/  LDG.E.64 R12, desc[UR14][R8.64+-0x40] ;  /* 0xffffc00e080c7981 */ /* 0x000ea2000c1e1b00 */
[----:B------:R-:W1:Y:S03]  /*0370*/  LDC R27, c[0x0][0x38c] ;  /* 0x0000e300ff1b7b82 */ /* 0x000e660000000800 */
[----:B------:R-:W3:Y:S01]  /*0380*/  LDG.E.64 R10, desc[UR14][R8.64+-0x38] ;  /* 0xffffc80e080a7981 */ /* 0x000ee2000c1e1b00 */
[----:B0-----:R-:W-:-:S05]  /*0390*/  IMAD.WIDE R22, R26, 0x8, R22 ;  /* 0x000000081a167825 */ /* 0x001fca00078e0216 */
[----:B------:R-:W2:Y:S01]  /*03a0*/  LDG.E.64 R18, desc[UR14][R22.64] ;  /* 0x0000000e16127981 */ /* 0x000ea2000c1e1b00 */
[----:B-1----:R-:W-:-:S05]  /*03b0*/  IMAD.WIDE R28, R27, 0x8, R22 ;  /* 0x000000081b1c7825 */ /* 0x002fca00078e0216 */
[----:B------:R-:W3:Y:S01]  /*03c0*/  LDG.E.64 R14, desc[UR14][R28.64] ;  /* 0x0000000e1c0e7981 */ /* 0x000ee2000c1e1b00 */
[C---:B------:R-:W-:Y:S01]  /*03d0*/  IMAD.WIDE R24, R27.reuse, 0x8, R28 ;  /* 0x000000081b187825 */ /* 0x040fe200078e021c */
[----:B--2---:R-:W-:Y:S02]  /*03e0*/  DFMA R16, R12, R18, R16 ;  /* 0x000000120c10722b */ /* 0x004fe40000000010 */
[----:B------:R-:W2:Y:S04]  /*03f0*/  LDG.E.64 R18, desc[UR14][R8.64+-0x30] ;  /* 0xffffd00e08127981 */ /* 0x000ea8000c1e1b00 */
[----:B------:R-:W2:Y:S01]  /*0400*/  LDG.E.64 R12, desc[UR14][R24.64] ;  /* 0x0000000e180c7981 */ /* 0x000ea2000c1e1b00 */
[----:B------:R-:W-:Y:S01]  /*0410*/  IMAD.WIDE R20, R27, 0x8, R24 ;  /* 0x000000081b147825 */ /* 0x000fe200078e0218 */
[----:B---3--:R-:W-:-:S02]  /*0420*/  DFMA R14, R10, R14, R16 ;  /* 0x0000000e0a0e722b */ /* 0x008fc40000000010 */
[----:B------:R-:W3:Y:S04]  /*0430*/  LDG.E.64 R16, desc[UR14][R8.64+-0x28] ;  /* 0xffffd80e08107981 */ /* 0x000ee8000c1e1b00 */
        /* <DEDUP_REMOVED lines=41> */
[----:B------:R-:W-:-:S03]  /*06d0*/  IMAD.WIDE R24, R27, 0x8, R28 ;  /* 0x000000081b187825 */ /* 0x000fc600078e021c */
[----:B------:R-:W4:Y:S01]  /*06e0*/  LDG.E.64 R22, desc[UR14][R8.64+0x38] ;  /* 0x0000380e08167981 */ /* 0x000f22000c1e1b00 */
[----:B------:R-:W-:-:S06]  /*06f0*/  IMAD.WIDE R20, R27, 0x8, R24 ;  /* 0x000000081b147825 */ /* 0x000fcc00078e0218 */
[----:B------:R-:W4:Y:S01]  /*0700*/  LDG.E.64 R20, desc[UR14][R20.64] ;  /* 0x0000000e14147981 */ /* 0x000f22000c1e1b00 */
[----:B--2---:R-:W-:-:S03]  /*0710*/  DFMA R14, R14, R16, R18 ;  /* 0x000000100e0e722b */ /* 0x004fc60000000012 */
[----:B------:R-:W2:Y:S04]  /*0720*/  LDG.E.64 R16, desc[UR14][R8.64+0x30] ;  /* 0x0000300e08107981 */ /* 0x000ea8000c1e1b00 */
[----:B------:R-:W2:Y:S01]  /*0730*/  LDG.E.64 R18, desc[UR14][R24.64] ;  /* 0x0000000e18127981 */ /* 0x000ea2000c1e1b00 */
[----:B---3--:R-:W-:Y:S01]  /*0740*/  DFMA R10, R10, R12, R14 ;  /* 0x0000000c0a0a722b */ /* 0x008fe2000000000e */
[----:B------:R-:W-:-:S04]  /*0750*/  UIADD3 UR6, UPT, UPT, UR6, 0x10, URZ ;  /* 0x0000001006067890 */ /* 0x000fc8000fffe0ff */
[----:B------:R-:W-:Y:S01]  /*0760*/  UISETP.NE.AND UP1, UPT, UR6, URZ, UPT ;  /* 0x000000ff0600728c */ /* 0x000fe2000bf25270 */
[----:B------:R-:W-:Y:S02]  /*0770*/  LEA R26, R27, R26, 0x4 ;  /* 0x0000001a1b1a7211 */ /* 0x000fe400078e20ff */
[----:B--2---:R-:W-:Y:S01]  /*0780*/  DFMA R16, R16, R18, R10 ;  /* 0x000000121010722b */ /* 0x004fe2000000000a */
[----:B------:R-:W-:-:S04]  /*0790*/  IADD3 R10, P1, PT, R8, 0x80, RZ ;  /* 0x00000080080a7810 */ /* 0x000fc80007f3e0ff */
[----:B------:R-:W-:-:S03]  /*07a0*/  IADD3.X R11, PT, PT, RZ, R9, RZ, P1, !PT ;  /* 0x00000009ff0b7210 */ /* 0x000fc60000ffe4ff */
[----:B----4-:R-:W-:Y:S01]  /*07b0*/  DFMA R16, R22, R20, R16 ;  /* 0x000000141610722b */ /* 0x010fe20000000010 */
[----:B------:R-:W-:Y:S10]  /*07c0*/  BRA.U UP1, `(.L_x_3) ;  /* 0xfffffff901d87547 */ /* 0x000ff4000b83ffff */
[----:B------:R-:W-:-:S07]  /*07d0*/  MOV R25, UR21 ;  /* 0x0000001500197c02 */ /* 0x000fce0008000f00 */
.L_x_2:
[----:B------:R-:W0:Y:S02]  /*07e0*/  LDCU UR6, c[0x0][0x388] ;  /* 0x00007100ff0677ac */ /* 0x000e240008000800 */
[----:B0-----:R-:W-:-:S04]  /*07f0*/  ULOP3.LUT UR6, UR6, 0xf, URZ, 0xc0, !UPT ;  /* 0x0000000f06067892 */ /* 0x001fc8000f8ec0ff */
[----:B------:R-:W-:-:S09]  /*0800*/  UISETP.NE.AND UP1, UPT, UR6, URZ, UPT ;  /* 0x000000ff0600728c */ /* 0x000fd2000bf25270 */
[----:B------:R-:W-:Y:S05]  /*0810*/  BRA.U !UP1, `(.L_x_1) ;  /* 0x0000000509607547 */ /* 0x000fea000b800000 */
[----:B------:R-:W-:Y:S02]  /*0820*/  UIADD3 UR6, UPT, UPT, UR6, -0x1, URZ ;  /* 0xffffffff06067890 */ /* 0x000fe4000fffe0ff */
[----:B------:R-:W-:Y:S02]  /*0830*/  UISETP.NE.AND UP2, UPT, UR16, URZ, UPT ;  /* 0x000000ff1000728c */ /* 0x000fe4000bf45270 */
[----:B------:R-:W-:-:S09]  /*0840*/  UISETP.GE.U32.AND UP1, UPT, UR6, 0x7, UPT ;  /* 0x000000070600788c */ /* 0x000fd2000bf26070 */
[----:B------:R-:W-:Y:S05]  /*0850*/  BRA.U !UP1, `(.L_x_4) ;  /* 0x0000000109947547 */ /* 0x000fea000b800000 */
[----:B------:R-:W0:Y:S01]  /*0860*/  LDC R27, c[0x0][0x38c] ;  /* 0x0000e300ff1b7b82 */ /* 0x000e220000000800 */
[----:B------:R-:W-:-:S05]  /*0870*/  IMAD.WIDE.U32 R8, R25, 0x8, R4 ;  /* 0x0000000819087825 */ /* 0x000fca00078e0004 */
[----:B------:R-:W2:Y:S02]  /*0880*/  LDG.E.64 R18, desc[UR14][R8.64] ;  /* 0x0000000e08127981 */ /* 0x000ea4000c1e1b00 */
[----:B------:R-:W1:Y:S01]  /*0890*/  LDC.64 R28, c[0x0][0x3a0] ;  /* 0x0000e800ff1c7b82 */ /* 0x000e620000000a00 */
[----:B0-----:R-:W-:-:S04]  /*08a0*/  IMAD R11, R25, R27, R0 ;  /* 0x0000001b190b7224 */ /* 0x001fc800078e0200 */
[----:B-1----:R-:W-:Y:S02]  /*08b0*/  IMAD.WIDE R28, R11, 0x8, R28 ;  /* 0x000000080b1c7825 */ /* 0x002fe400078e021c */
[----:B------:R-:W3:Y:S04]  /*08c0*/  LDG.E.64 R10, desc[UR14][R8.64+0x8] ;  /* 0x0000080e080a7981 */ /* 0x000ee8000c1e1b00 */
[----:B------:R-:W2:Y:S01]  /*08d0*/  LDG.E.64 R20, desc[UR14][R28.64] ;  /* 0x0000000e1c147981 */ /* 0x000ea2000c1e1b00 */
[----:B------:R-:W-:-:S05]  /*08e0*/  IMAD.WIDE R14, R27, 0x8, R28 ;  /* 0x000000081b0e7825 */ /* 0x000fca00078e021c */
[----:B------:R0:W3:Y:S02]  /*08f0*/  LDG.E.64 R12, desc[UR14][R14.64] ;  /* 0x0000000e0e0c7981 */ /* 0x0000e4000c1e1b00 */
[C---:B0-----:R-:W-:Y:S01]  /*0900*/  IMAD.WIDE R14, R27.reuse, 0x8, R14 ;  /* 0x000000081b0e7825 */ /* 0x041fe200078e020e */
[----:B--2---:R-:W-:Y:S01]  /*0910*/  DFMA R16, R18, R20, R16 ;  /* 0x000000141210722b */ /* 0x004fe20000000010 */
[----:B------:R-:W2:Y:S04]  /*0920*/  LDG.E.64 R18, desc[UR14][R8.64+0x10] ;  /* 0x0000100e08127981 */ /* 0x000ea8000c1e1b00 */
[----:B------:R-:W2:Y:S01]  /*0930*/  LDG.E.64 R20, desc[UR14][R14.64] ;  /* 0x0000000e0e147981 */ /* 0x000ea2000c1e1b00 */
[C---:B------:R-:W-:Y:S02]  /*0940*/  IMAD.WIDE R22, R27.reuse, 0x8, R14 ;  /* 0x000000081b167825 */ /* 0x040fe400078e020e */
[----:B---3--:R-:W-:Y:S01]  /*0950*/  DFMA R16, R10, R12, R16 ;  /* 0x0000000c0a10722b */ /* 0x008fe20000000010 */
[----:B------:R-:W3:Y:S04]  /*0960*/  LDG.E.64 R10, desc[UR14][R8.64+0x18] ;  /* 0x0000180e080a7981 */ /* 0x000ee8000c1e1b00 */
[----:B------:R-:W3:Y:S01]  /*0970*/  LDG.E.64 R12, desc[UR14][R22.64] ;  /* 0x0000000e160c7981 */ /* 0x000ee2000c1e1b00 */
[----:B------:R-:W-:-:S03]  /*0980*/  IMAD.WIDE R28, R27, 0x8, R22 ;  /* 0x000000081b1c7825 */ /* 0x000fc600078e0216 */
[----:B------:R-:W4:Y:S01]  /*0990*/  LDG.E.64 R22, desc[UR14][R8.64+0x38] ;  /* 0x0000380e08167981 */ /* 0x000f22000c1e1b00 */
[----:B--2---:R-:W-:-:S03]  /*09a0*/  DFMA R20, R18, R20, R16 ;  /* 0x000000141214722b */ /* 0x004fc60000000010 */
[----:B------:R-:W2:Y:S04]  /*09b0*/  LDG.E.64 R16, desc[UR14][R8.64+0x20] ;  /* 0x0000200e08107981 */ /* 0x000ea8000c1e1b00 */
[----:B------:R0:W2:Y:S01]  /*09c0*/  LDG.E.64 R18, desc[UR14][R28.64] ;  /* 0x0000000e1c127981 */ /* 0x0000a2000c1e1b00 */
[----:B---3--:R-:W-:-:S03]  /*09d0*/  DFMA R20, R10, R12, R20 ;  /* 0x0000000c0a14722b */ /* 0x008fc60000000014 */
[----:B------:R-:W3:Y:S01]  /*09e0*/  LDG.E.64 R12, desc[UR14][R8.64+0x28] ;  /* 0x0000280e080c7981 */ /* 0x000ee2000c1e1b00 */
[----:B0-----:R-:W-:-:S05]  /*09f0*/  IMAD.WIDE R28, R27, 0x8, R28 ;  /* 0x000000081b1c7825 */ /* 0x001fca00078e021c */
[----:B------:R-:W3:Y:S01]  /*0a00*/  LDG.E.64 R10, desc[UR14][R28.64] ;  /* 0x0000000e1c0a7981 */ /* 0x000ee2000c1e1b00 */
[----:B------:R-:W-:-:S04]  /*0a10*/  IMAD.WIDE R14, R27, 0x8, R28 ;  /* 0x000000081b0e7825 */ /* 0x000fc800078e021c */
[----:B------:R-:W-:-:S06]  /*0a20*/  IMAD.WIDE R26, R27, 0x8, R14 ;  /* 0x000000081b1a7825 */ /* 0x000fcc00078e020e */
[----:B------:R-:W4:Y:S01]  /*0a30*/  LDG.E.64 R26, desc[UR14][R26.64] ;  /* 0x0000000e1a1a7981 */ /* 0x000f22000c1e1b00 */
[----:B--2---:R-:W-:-:S03]  /*0a40*/  DFMA R16, R16, R18, R20 ;  /* 0x000000121010722b */ /* 0x004fc60000000014 */
[----:B------:R-:W2:Y:S04]  /*0a50*/  LDG.E.64 R18, desc[UR14][R8.64+0x30] ;  /* 0x0000300e08127981 */ /* 0x000ea8000c1e1b00 */
[----:B------:R-:W2:Y:S01]  /*0a60*/  LDG.E.64 R20, desc[UR14][R14.64] ;  /* 0x0000000e0e147981 */ /* 0x000ea2000c1e1b00 */
[----:B---3--:R-:W-:Y:S01]  /*0a70*/  DFMA R10, R12, R10, R16 ;  /* 0x0000000a0c0a722b */ /* 0x008fe20000000010 */
[----:B------:R-:W-:-:S07]  /*0a80*/  IADD3 R25, PT, PT, R25, 0x8, RZ ;  /* 0x0000000819197810 */ /* 0x000fce0007ffe0ff */
[----:B--2---:R-:W-:-:S08]  /*0a90*/  DFMA R10, R18, R20, R10 ;  /* 0x00000014120a722b */ /* 0x004fd0000000000a */
[----:B----4-:R-:W-:-:S11]  /*0aa0*/  DFMA R16, R22, R26, R10 ;  /* 0x0000001a1610722b */ /* 0x010fd6000000000a */
.L_x_4:
        /* <DEDUP_REMOVED lines=15> */
[----:B0-----:R-:W-:-:S04]  /*0ba0*/  IMAD.WIDE R14, R23, 0x8, R14 ;  /* 0x00000008170e7825 */ /* 0x001fc800078e020e */
[----:B------:R-:W-:Y:S02]  /*0bb0*/  IMAD.WIDE R26, R23, 0x8, R14 ;  /* 0x00000008171a7825 */ /* 0x000fe400078e020e */
[----:B------:R-:W4:Y:S04]  /*0bc0*/  LDG.E.64 R22, desc[UR14][R8.64+0x18] ;  /* 0x0000180e08167981 */ /* 0x000f28000c1e1b00 */
        /* <DEDUP_REMOVED lines=8> */
.L_x_5:
[----:B------:R-:W-:Y:S05]  /*0c50*/  BRA.U !UP2, `(.L_x_1) ;  /* 0x000000010a507547 */ /* 0x000fea000b800000 */
[----:B------:R-:W0:Y:S01]  /*0c60*/  LDC R19, c[0x0][0x38c] ;  /* 0x0000e300ff137b82 */ /* 0x000e220000000800 */
[----:B------:R-:W-:-:S07]  /*0c70*/  IMAD.WIDE.U32 R8, R25, 0x8, R4 ;  /* 0x0000000819087825 */ /* 0x000fce00078e0004 */
[----:B------:R-:W1:Y:S01]  /*0c80*/  LDC.64 R14, c[0x0][0x3a0] ;  /* 0x0000e800ff0e7b82 */ /* 0x000e620000000a00 */
[----:B0-----:R-:W-:-:S04]  /*0c90*/  IMAD R11, R25, R19, R0 ;  /* 0x00000013190b7224 */ /* 0x001fc800078e0200 */
[----:B-1----:R-:W-:Y:S02]  /*0ca0*/  IMAD.WIDE R14, R11, 0x8, R14 ;  /* 0x000000080b0e7825 */ /* 0x002fe400078e020e */
[----:B------:R-:W2:Y:S04]  /*0cb0*/  LDG.E.64 R10, desc[UR14][R8.64] ;  /* 0x0000000e080a7981 */ /* 0x000ea8000c1e1b00 */
[----:B------:R-:W2:Y:S01]  /*0cc0*/  LDG.E.64 R12, desc[UR14][R14.64] ;  /* 0x0000000e0e0c7981 */ /* 0x000ea2000c1e1b00 */
[----:B------:R-:W-:Y:S01]  /*0cd0*/  UISETP.NE.AND UP1, UPT, UR20, 0x1, UPT ;  /* 0x000000011400788c */ /* 0x000fe2000bf25270 */
[----:B--2---:R-:W-:-:S08]  /*0ce0*/  DFMA R16, R10, R12, R16 ;  /* 0x0000000c0a10722b */ /* 0x004fd00000000010 */
[----:B------:R-:W-:Y:S05]  /*0cf0*/  BRA.U !UP1, `(.L_x_1) ;  /* 0x0000000109287547 */ /* 0x000fea000b800000 */
[----:B------:R-:W-:Y:S01]  /*0d00*/  UISETP.NE.AND UP1, UPT, UR20, 0x2, UPT ;  /* 0x000000021400788c */ /* 0x000fe2000bf25270 */
[----:B------:R-:W-:Y:S01]  /*0d10*/  IMAD.WIDE R20, R19, 0x8, R14 ;  /* 0x0000000813147825 */ /* 0x000fe200078e020e */
[----:B------:R-:W2:Y:S04]  /*0d20*/  LDG.E.64 R10, desc[UR14][R8.64+0x8] ;  /* 0x0000080e080a7981 */ /* 0x000ea8000c1e1b00 */
[----:B------:R-:W-:Y:S01]  /*0d30*/  PLOP3.LUT P1, PT, PT, PT, UP1, 0x80, 0x8 ;  /* 0x000000000008781c */ /* 0x000fe20003f2f018 */
[----:B------:R-:W2:-:S12]  /*0d40*/  LDG.E.64 R12, desc[UR14][R20.64] ;  /* 0x0000000e140c7981 */ /* 0x000e98000c1e1b00 */
[----:B------:R-:W-:Y:S01]  /*0d50*/  @P1 IMAD.WIDE R18, R19, 0x8, R20 ;  /* 0x0000000813121825 */ /* 0x000fe200078e0214 */
[----:B------:R-:W3:Y:S05]  /*0d60*/  @P1 LDG.E.64 R14, desc[UR14][R8.64+0x10] ;  /* 0x0000100e080e1981 */ /* 0x000eea000c1e1b00 */
[----:B------:R-:W3:Y:S01]  /*0d70*/  @P1 LDG.E.64 R18, desc[UR14][R18.64] ;  /* 0x0000000e12121981 */ /* 0x000ee2000c1e1b00 */
[----:B--2---:R-:W-:-:S08]  /*0d80*/  DFMA R16, R10, R12, R16 ;  /* 0x0000000c0a10722b */ /* 0x004fd00000000010 */
[----:B---3--:R-:W-:-:S11]  /*0d90*/  @P1 DFMA R16, R14, R18, R16 ;  /* 0x000000120e10122b */ /* 0x008fd60000000010 */
.L_x_1:
[----:B------:R-:W0:Y:S02]  /*0da0*/  LDC.64 R8, c[0x0][0x3a8] ;  /* 0x0000ea00ff087b82 */ /* 0x000e240000000a00 */
[----:B0-----:R-:W-:-:S05]  /*0db0*/  IMAD.WIDE.U32 R14, R0, 0x8, R8 ;  /* 0x00000008000e7825 */ /* 0x001fca00078e0008 */
[----:B------:R-:W2:Y:S01]  /*0dc0*/  LDG.E.64 R8, desc[UR14][R14.64] ;  /* 0x0000000e0e087981 */ /* 0x000ea2000c1e1b00 */
[----:B------:R-:W-:Y:S01]  /*0dd0*/  UMOV UR12, 0xfefa39ef ;  /* 0xfefa39ef000c7882 */ /* 0x000fe20000000000 */
[----:B------:R-:W-:Y:S01]  /*0de0*/  UMOV UR13, 0x3fe62e42 ;  /* 0x3fe62e42000d7882 */ /* 0x000fe20000000000 */
[----:B------:R-:W-:Y:S01]  /*0df0*/  BSSY.RECONVERGENT B0, `(.L_x_6) ;  /* 0x000003a000007945 */ /* 0x000fe20003800200 */
[----:B--2---:R-:W-:Y:S01]  /*0e00*/  DADD R16, R8, R16 ;  /* 0x0000000008107229 */ /* 0x004fe20000000010 */
[----:B------:R-:W-:Y:S02]  /*0e10*/  MOV R8, 0x652b82fe ;  /* 0x652b82fe00087802 */ /* 0x000fe40000000f00 */
[----:B------:R-:W-:-:S05]  /*0e20*/  MOV R9, 0x3ff71547 ;  /* 0x3ff7154700097802 */ /* 0x000fca0000000f00 */
[----:B------:R-:W-:Y:S02]  /*0e30*/  DADD R14, -RZ, -R16 ;  /* 0x00000000ff0e7229 */ /* 0x000fe40000000910 */
[----:B------:R-:W-:-:S08]  /*0e40*/  DFMA R8, R16, -R8, 6.75539944105574400000e+15 ;  /* 0x433800001008742b */ /* 0x000fd00000000808 */
[----:B------:R-:W-:Y:S01]  /*0e50*/  DADD R10, R8, -6.75539944105574400000e+15 ;  /* 0xc3380000080a7429 */ /* 0x000fe20000000000 */
[----:B------:R-:W-:-:S07]  /*0e60*/  FSETP.GEU.AND P1, PT, |R15|, 4.1917929649353027344, PT ;  /* 0x4086232b0f00780b */ /* 0x000fce0003f2e200 */
[----:B------:R-:W-:Y:S01]  /*0e70*/  DFMA R12, R10, -UR12, -R16 ;  /* 0x8000000c0a0c7c2b */ /* 0x000fe20008000810 */
[----:B------:R-:W-:Y:S01]  /*0e80*/  UMOV UR12, 0x3b39803f ;  /* 0x3b39803f000c7882 */ /* 0x000fe20000000000 */
[----:B------:R-:W-:-:S06]  /*0e90*/  UMOV UR13, 0x3c7abc9e ;  /* 0x3c7abc9e000d7882 */ /* 0x000fcc0000000000 */
[----:B------:R-:W-:Y:S01]  /*0ea0*/  DFMA R10, R10, -UR12, R12 ;  /* 0x8000000c0a0a7c2b */ /* 0x000fe2000800000c */
[----:B------:R-:W-:Y:S01]  /*0eb0*/  UMOV UR12, 0x69ce2bdf ;  /* 0x69ce2bdf000c7882 */ /* 0x000fe20000000000 */
[----:B------:R-:W-:Y:S01]  /*0ec0*/  MOV R12, 0xfca213ea ;  /* 0xfca213ea000c7802 */ /* 0x000fe20000000f00 */
[----:B------:R-:W-:Y:S01]  /*0ed0*/  UMOV UR13, 0x3e5ade15 ;  /* 0x3e5ade15000d7882 */ /* 0x000fe20000000000 */
[----:B------:R-:W-:-:S06]  /*0ee0*/  MOV R13, 0x3e928af3 ;  /* 0x3e928af3000d7802 */ /* 0x000fcc0000000f00 */
[----:B------:R-:W-:Y:S01]  /*0ef0*/  DFMA R12, R10, UR12, R12 ;  /* 0x0000000c0a0c7c2b */ /* 0x000fe2000800000c */
[----:B------:R-:W-:Y:S01]  /*0f00*/  UMOV UR12, 0x62401315 ;  /* 0x62401315000c7882 */ /* 0x000fe20000000000 */
[----:B------:R-:W-:-:S06]  /*0f10*/  UMOV UR13, 0x3ec71dee ;  /* 0x3ec71dee000d7882 */ /* 0x000fcc0000000000 */
[----:B------:R-:W-:Y:S01]  /*0f20*/  DFMA R12, R10, R12, UR12 ;  /* 0x0000000c0a0c7e2b */ /* 0x000fe2000800000c */
        /* <DEDUP_REMOVED lines=20> */
[----:B------:R-:W-:-:S08]  /*1070*/  DFMA R12, R10, R12, UR12 ;  /* 0x0000000c0a0c7e2b */ /* 0x000fd0000800000c */
[----:B------:R-:W-:-:S08]  /*1080*/  DFMA R12, R10, R12, 1 ;  /* 0x3ff000000a0c742b */ /* 0x000fd0000000000c */
[----:B------:R-:W-:-:S10]  /*1090*/  DFMA R10, R10, R12, 1 ;  /* 0x3ff000000a0a742b */ /* 0x000fd4000000000c */
[----:B------:R-:W-:Y:S02]  /*10a0*/  LEA R13, R8, R11, 0x14 ;  /* 0x0000000b080d7211 */ /* 0x000fe400078ea0ff */
[----:B------:R-:W-:Y:S01]  /*10b0*/  MOV R12, R10 ;  /* 0x0000000a000c7202 */ /* 0x000fe20000000f00 */
[----:B------:R-:W-:Y:S06]  /*10c0*/  @!P1 BRA `(.L_x_7) ;  /* 0x0000000000309947 */ /* 0x000fec0003800000 */
[----:B------:R-:W-:Y:S01]  /*10d0*/  FSETP.GEU.AND P2, PT, |R15|, 4.2275390625, PT ;  /* 0x408748000f00780b */ /* 0x000fe20003f4e200 */
[C---:B------:R-:W-:Y:S02]  /*10e0*/  DADD R12, -R16.reuse, +INF ;  /* 0x7ff00000100c7429 */ /* 0x040fe40000000100 */
[----:B------:R-:W-:-:S08]  /*10f0*/  DSETP.GT.AND P1, PT, R16, RZ, PT ;  /* 0x000000ff1000722a */ /* 0x000fd00003f24000 */
[----:B------:R-:W-:Y:S02]  /*1100*/  FSEL R12, R12, RZ, !P1 ;  /* 0x000000ff0c0c7208 */ /* 0x000fe40004800000 */
[----:B------:R-:W-:Y:S02]  /*1110*/  @!P2 LEA.HI R9, R8, R8, RZ, 0x1 ;  /* 0x000000080809a211 */ /* 0x000fe400078f08ff */
[----:B------:R-:W-:Y:S02]  /*1120*/  FSEL R13, R13, RZ, !P1 ;  /* 0x000000ff0d0d7208 */ /* 0x000fe40004800000 */
[----:B------:R-:W-:-:S04]  /*1130*/  @!P2 SHF.R.S32.HI R9, RZ, 0x1, R9 ;  /* 0x00000001ff09a819 */ /* 0x000fc80000011409 */
[----:B------:R-:W-:Y:S02]  /*1140*/  @!P2 IADD3 R8, PT, PT, R8, -R9, RZ ;  /* 0x800000090808a210 */ /* 0x000fe40007ffe0ff */
[----:B------:R-:W-:Y:S02]  /*1150*/  @!P2 LEA R11, R9, R11, 0x14 ;  /* 0x0000000b090ba211 */ /* 0x000fe400078ea0ff */
[----:B------:R-:W-:Y:S02]  /*1160*/  @!P2 LEA R9, R8, 0x3ff00000, 0x14 ;  /* 0x3ff000000809a811 */ /* 0x000fe400078ea0ff */
[----:B------:R-:W-:-:S06]  /*1170*/  @!P2 MOV R8, RZ ;  /* 0x000000ff0008a202 */ /* 0x000fcc0000000f00 */
[----:B------:R-:W-:-:S11]  /*1180*/  @!P2 DMUL R12, R10, R8 ;  /* 0x000000080a0ca228 */ /* 0x000fd60000000000 */
.L_x_7:
[----:B------:R-:W-:Y:S05]  /*1190*/  BSYNC.RECONVERGENT B0 ;  /* 0x0000000000007941 */ /* 0x000fea0003800200 */
.L_x_6:
[----:B------:R-:W-:Y:S01]  /*11a0*/  DADD R14, R12, 1 ;  /* 0x3ff000000c0e7429 */ /* 0x000fe20000000000 */
[----:B------:R-:W0:Y:S01]  /*11b0*/  LDCU UR6, c[0x0][0x390] ;  /* 0x00007200ff0677ac */ /* 0x000e220008000800 */
[----:B------:R-:W-:Y:S04]  /*11c0*/  BSSY.RECONVERGENT B0, `(.L_x_8) ;  /* 0x0000011000007945 */ /* 0x000fe80003800200 */
[----:B------:R-:W1:Y:S04]  /*11d0*/  MUFU.RCP64H R9, R15 ;  /* 0x0000000f00097308 */ /* 0x000e680000001800 */
[----:B------:R-:W-:-:S04]  /*11e0*/  IADD3 R8, PT, PT, R15, 0x300402, RZ ;  /* 0x003004020f087810 */ /* 0x000fc80007ffe0ff */
[----:B------:R-:W-:Y:S02]  /*11f0*/  FSETP.GEU.AND P2, PT, |R8|, 5.8789094863358348022e-39, PT ;  /* 0x004004020800780b */ /* 0x000fe40003f4e200 */
[----:B0-----:R-:W-:Y:S01]  /*1200*/  ISETP.GE.AND P1, PT, R0, UR6, PT ;  /* 0x0000000600007c0c */ /* 0x001fe2000bf26270 */
[----:B-1----:R-:W-:-:S08]  /*1210*/  DFMA R10, -R14, R8, 1 ;  /* 0x3ff000000e0a742b */ /* 0x002fd00000000108 */
[----:B------:R-:W-:-:S08]  /*1220*/  DFMA R10, R10, R10, R10 ;  /* 0x0000000a0a0a722b */ /* 0x000fd0000000000a */
[----:B------:R-:W-:-:S08]  /*1230*/  DFMA R10, R8, R10, R8 ;  /* 0x0000000a080a722b */ /* 0x000fd00000000008 */
[----:B------:R-:W-:-:S08]  /*1240*/  DFMA R12, -R14, R10, 1 ;  /* 0x3ff000000e0c742b */ /* 0x000fd0000000010a */
[----:B------:R-:W-:Y:S01]  /*1250*/  DFMA R10, R10, R12, R10 ;  /* 0x0000000c0a0a722b */ /* 0x000fe2000000000a */
[----:B------:R-:W-:Y:S10]  /*1260*/  @P2 BRA `(.L_x_9) ;  /* 0x0000000000182947 */ /* 0x000ff40003800000 */
[----:B------:R-:W-:Y:S02]  /*1270*/  LOP3.LUT R8, R15, 0x7fffffff, RZ, 0xc0, !PT ;  /* 0x7fffffff0f087812 */ /* 0x000fe400078ec0ff */
[----:B------:R-:W-:Y:S02]  /*1280*/  MOV R10, 0x12b0 ;  /* 0x000012b0000a7802 */ /* 0x000fe40000000f00 */
[----:B------:R-:W-:-:S07]  /*1290*/  IADD3 R11, PT, PT, R8, -0x100000, RZ ;  /* 0xfff00000080b7810 */ /* 0x000fce0007ffe0ff */
[----:B------:R-:W-:Y:S05]  /*12a0*/  CALL.REL.NOINC `($__internal_0_$__cuda_sm20_dblrcp_rn_slowpath_v3) ;  /* 0x0000003000a47944 */ /* 0x000fea0003c00000 */
[----:B------:R-:W-:Y:S02]  /*12b0*/  MOV R10, R12 ;  /* 0x0000000c000a7202 */ /* 0x000fe40000000f00 */
[----:B------:R-:W-:-:S07]  /*12c0*/  MOV R11, R13 ;  /* 0x0000000d000b7202 */ /* 0x000fce0000000f00 */
.L_x_9:
[----:B------:R-:W-:Y:S05]  /*12d0*/  BSYNC.RECONVERGENT B0 ;  /* 0x0000000000007941 */ /* 0x000fea0003800200 */
.L_x_8:
[----:B------:R0:W-:Y:S01]  /*12e0*/  STS.64 [R3], R10 ;  /* 0x0000000a03007388 */ /* 0x0001e20000000a00 */
[----:B------:R-:W-:Y:S01]  /*12f0*/  BSSY.RECONVERGENT B0, `(.L_x_10) ;  /* 0x00001db000007945 */ /* 0x000fe20003800200 */
[----:B------:R-:W-:Y:S06]  /*1300*/  BAR.SYNC.DEFER_BLOCKING 0x0 ;  /* 0x0000000000007b1d */ /* 0x000fec0000010000 */
[----:B------:R-:W-:Y:S05]  /*1310*/  @P1 BRA `(.L_x_11) ;  /* 0x0000001c00601947 */ /* 0x000fea0003800000 */
[----:B------:R-:W1:Y:S01]  /*1320*/  LDC R8, c[0x0][0x38c] ;  /* 0x0000e300ff087b82 */ /* 0x000e620000000800 */
[----:B------:R-:W-:Y:S02]  /*1330*/  CS2R R18, SRZ ;  /* 0x0000000000127805 */ /* 0x000fe4000001ff00 */
[----:B-1----:R-:W-:-:S13]  /*1340*/  ISETP.GE.AND P1, PT, R8, 0x1, PT ;  /* 0x000000010800780c */ /* 0x002fda0003f26270 */
[----:B------:R-:W-:Y:S05]  /*1350*/  @!P1 BRA `(.L_x_12) ;  /* 0x0000000800949947 */ /* 0x000fea0003800000 */
[----:B------:R-:W-:Y:S01]  /*1360*/  UISETP.GE.U32.AND UP1, UPT, UR17, 0xf, UPT ;  /* 0x0000000f1100788c */ /* 0x000fe2000bf26070 */
[----:B------:R-:W-:Y:S01]  /*1370*/  CS2R R18, SRZ ;  /* 0x0000000000127805 */ /* 0x000fe2000001ff00 */
[----:B------:R-:W-:-:S07]  /*1380*/  UMOV UR6, URZ ;  /* 0x000000ff00067c82 */ /* 0x000fce0008000000 */
[----:B------:R-:W-:Y:S05]  /*1390*/  BRA.U !UP1, `(.L_x_13) ;  /* 0x0000000509147547 */ /* 0x000fea000b800000 */
[----:B------:R-:W1:Y:S01]  /*13a0*/  S2UR UR11, SR_CgaCtaId ;  /* 0x00000000000b79c3 */ /* 0x000e620000008800 */
[----:B------:R-:W-:Y:S01]  /*13b0*/  UMOV UR6, 0x400 ;  /* 0x0000040000067882 */ /* 0x000fe20000000000 */
[----:B------:R-:W-:Y:S01]  /*13c0*/  CS2R R18, SRZ ;  /* 0x0000000000127805 */ /* 0x000fe2000001ff00 */
[----:B-1----:R-:W-:-:S03]  /*13d0*/  ULEA UR11, UR11, UR6, 0x18 ;  /* 0x000000060b0b7291 */ /* 0x002fc6000f8ec0ff */
[----:B------:R-:W-:-:S09]  /*13e0*/  UMOV UR6, URZ ;  /* 0x000000ff00067c82 */ /* 0x000fd20008000000 */
.L_x_14:
[----:B------:R-:W1:Y:S08]  /*13f0*/  LDC R17, c[0x0][0x390] ;  /* 0x0000e400ff117b82 */ /* 0x000e700000000800 */
[----:B------:R-:W2:Y:S01]  /*1400*/  LDC.64 R26, c[0x0][0x3b0] ;  /* 0x0000ec00ff1a7b82 */ /* 0x000ea20000000a00 */
[----:B-1----:R-:W-:-:S04]  /*1410*/  IMAD R9, R17, UR6, R0 ;  /* 0x0000000611097c24 */ /* 0x002fc8000f8e0200 */
[----:B--2---:R-:W-:-:S05]  /*1420*/  IMAD.WIDE R26, R9, 0x8, R26 ;  /* 0x00000008091a7825 */ /* 0x004fca00078e021a */
[----:B------:R1:W2:Y:S02]  /*1430*/  LDG.E.64 R22, desc[UR14][R26.64] ;  /* 0x0000000e1a167981 */ /* 0x0002a4000c1e1b00 */
[----:B-1----:R-:W-:-:S05]  /*1440*/  IMAD.WIDE R26, R17, 0x8, R26 ;  /* 0x00000008111a7825 */ /* 0x002fca00078e021a */
[----:B------:R-:W3:Y:S01]  /*1450*/  LDG.E.64 R12, desc[UR14][R26.64] ;  /* 0x0000000e1a0c7981 */ /* 0x000ee2000c1e1b00 */
[----:B------:R-:W-:-:S05]  /*1460*/  IMAD.WIDE R8, R17, 0x8, R26 ;  /* 0x0000000811087825 */ /* 0x000fca00078e021a */
[----:B------:R0:W4:Y:S01]  /*1470*/  LDG.E.64 R20, desc[UR14][R8.64] ;  /* 0x0000000e08147981 */ /* 0x000122000c1e1b00 */
[----:B------:R-:W-:Y:S01]  /*1480*/  IMAD.WIDE R14, R17, 0x8, R8 ;  /* 0x00000008110e7825 */ /* 0x000fe200078e0208 */
[----:B------:R-:W-:-:S04]  /*1490*/  ULEA UR12, UR6, UR11, 0x3 ;  /* 0x0000000b060c7291 */ /* 0x000fc8000f8e18ff */
[----:B------:R-:W5:Y:S01]  /*14a0*/  LDG.E.64 R24, desc[UR14][R14.64] ;  /* 0x0000000e0e187981 */ /* 0x000f62000c1e1b00 */
[----:B------:R-:W-:-:S04]  /*14b0*/  IMAD.WIDE R28, R17, 0x8, R14 ;  /* 0x00000008111c7825 */ /* 0x000fc800078e020e */
[----:B0-----:R-:W2:Y:S04]  /*14c0*/  LDS.128 R8, [UR12] ;  /* 0x0000000cff087984 */ /* 0x001ea80008000c00 */
[----:B------:R0:W5:Y:S02]  /*14d0*/  LDG.E.64 R14, desc[UR14][R28.64] ;  /* 0x0000000e1c0e7981 */ /* 0x000164000c1e1b00 */
[----:B0-----:R-:W-:-:S04]  /*14e0*/  IMAD.WIDE R28, R17, 0x8, R28 ;  /* 0x00000008111c7825 */ /* 0x001fc800078e021c */
[C---:B------:R-:W-:Y:S01]  /*14f0*/  IMAD.WIDE R26, R17.reuse, 0x8, R28 ;  /* 0x00000008111a7825 */ /* 0x040fe200078e021c */
[----:B--2---:R-:W-:Y:S01]  /*1500*/  DFMA R18, R8, R22, R18 ;  /* 0x000000160812722b */ /* 0x004fe20000000012 */
[----:B------:R-:W2:Y:S07]  /*1510*/  LDG.E.64 R22, desc[UR14][R28.64] ;  /* 0x0000000e1c167981 */ /* 0x000eae000c1e1b00 */
[----:B---3--:R-:W-:Y:S01]  /*1520*/  DFMA R18, R12, R10, R18 ;  /* 0x0000000a0c12722b */ /* 0x008fe20000000012 */
[----:B------:R-:W4:Y:S04]  /*1530*/  LDS.128 R8, [UR12+0x10] ;  /* 0x0000100cff087984 */ /* 0x000f280008000c00 */
[----:B------:R0:W3:Y:S02]  /*1540*/  LDG.E.64 R12, desc[UR14][R26.64] ;  /* 0x0000000e1a0c7981 */ /* 0x0000e4000c1e1b00 */
[----:B0-----:R-:W-:Y:S01]  /*1550*/  IMAD.WIDE R26, R17, 0x8, R26 ;  /* 0x00000008111a7825 */ /* 0x001fe200078e021a */
[----:B----4-:R-:W-:-:S04]  /*1560*/  DFMA R8, R8, R20, R18 ;  /* 0x000000140808722b */ /* 0x010fc80000000012 */
[----:B------:R0:W4:Y:S02]  /*1570*/  LDG.E.64 R18, desc[UR14][R26.64] ;  /* 0x0000000e1a127981 */ /* 0x000124000c1e1b00 */
[----:B0-----:R-:W-:-:S05]  /*1580*/  IMAD.WIDE R26, R17, 0x8, R26 ;  /* 0x00000008111a7825 */ /* 0x001fca00078e021a */
[----:B------:R-:W4:Y:S01]  /*1590*/  LDG.E.64 R20, desc[UR14][R26.64] ;  /* 0x0000000e1a147981 */ /* 0x000f22000c1e1b00 */
[----:B-----5:R-:W-:Y:S01]  /*15a0*/  DFMA R28, R24, R10, R8 ;  /* 0x0000000a181c722b */ /* 0x020fe20000000008 */
[C---:B------:R-:W-:Y:S02]  /*15b0*/  IMAD.WIDE R24, R17.reuse, 0x8, R26 ;  /* 0x0000000811187825 */ /* 0x040fe400078e021a */
[----:B------:R-:W0:Y:S05]  /*15c0*/  LDS.128 R8, [UR12+0x20] ;  /* 0x0000200cff087984 */ /* 0x000e2a0008000c00 */
[----:B0-----:R-:W-:Y:S02]  /*15d0*/  DFMA R14, R8, R14, R28 ;  /* 0x0000000e080e722b */ /* 0x001fe4000000001c */
[----:B------:R3:W5:Y:S06]  /*15e0*/  LDG.E.64 R28, desc[UR14][R24.64] ;  /* 0x0000000e181c7981 */ /* 0x00076c000c1e1b00 */
[----:B--2---:R-:W-:Y:S01]  /*15f0*/  DFMA R14, R22, R10, R14 ;  /* 0x0000000a160e722b */ /* 0x004fe2000000000e */
[----:B------:R-:W3:Y:S01]  /*1600*/  LDS.128 R8, [UR12+0x30] ;  /* 0x0000300cff087984 */ /* 0x000ee20008000c00 */
[----:B------:R-:W-:-:S05]  /*1610*/  IMAD.WIDE R22, R17, 0x8, R24 ;  /* 0x0000000811167825 */ /* 0x000fca00078e0218 */
[----:B------:R-:W2:Y:S01]  /*1620*/  LDG.E.64 R26, desc[UR14][R22.64] ;  /* 0x0000000e161a7981 */ /* 0x000ea2000c1e1b00 */
[----:B---3--:R-:W-:-:S03]  /*1630*/  DFMA R24, R8, R12, R14 ;  /* 0x0000000c0818722b */ /* 0x008fc6000000000e */
[----:B------:R-:W0:Y:S01]  /*1640*/  LDS.128 R12, [UR12+0x40] ;  /* 0x0000400cff0c7984 */ /* 0x000e220008000c00 */
[----:B------:R-:W-:-:S04]  /*1650*/  IMAD.WIDE R8, R17, 0x8, R22 ;  /* 0x0000000811087825 */ /* 0x000fc800078e0216 */
[----:B----4-:R-:W-:Y:S02]  /*1660*/  DFMA R10, R18, R10, R24 ;  /* 0x0000000a120a722b */ /* 0x010fe40000000018 */
[----:B------:R1:W3:Y:S02]  /*1670*/  LDG.E.64 R24, desc[UR14][R8.64] ;  /* 0x0000000e08187981 */ /* 0x0002e4000c1e1b00 */
[----:B-1----:R-:W-:-:S05]  /*1680*/  IMAD.WIDE R8, R17, 0x8, R8 ;  /* 0x0000000811087825 */ /* 0x002fca00078e0208 */
[----:B------:R1:W4:Y:S02]  /*1690*/  LDG.E.64 R18, desc[UR14][R8.64] ;  /* 0x0000000e08127981 */ /* 0x000324000c1e1b00 */
[----:B-1----:R-:W-:Y:S01]  /*16a0*/  IMAD.WIDE R8, R17, 0x8, R8 ;  /* 0x0000000811087825 */ /* 0x002fe200078e0208 */
[----:B0-----:R-:W-:-:S04]  /*16b0*/  DFMA R12, R12, R20, R10 ;  /* 0x000000140c0c722b */ /* 0x001fc8000000000a */
[----:B------:R-:W4:Y:S01]  /*16c0*/  LDG.E.64 R22, desc[UR14][R8.64] ;  /* 0x0000000e08167981 */ /* 0x000f22000c1e1b00 */
[----:B------:R-:W-:-:S05]  /*16d0*/  IMAD.WIDE R10, R17, 0x8, R8 ;  /* 0x00000008110a7825 */ /* 0x000fca00078e0208 */
[----:B------:R0:W4:Y:S01]  /*16e0*/  LDG.E.64 R20, desc[UR14][R10.64] ;  /* 0x0000000e0a147981 */ /* 0x000122000c1e1b00 */
[----:B------:R-:W-:-:S06]  /*16f0*/  IMAD.WIDE R16, R17, 0x8, R10 ;  /* 0x0000000811107825 */ /* 0x000fcc00078e020a */
[----:B------:R-:W4:Y:S01]  /*1700*/  LDG.E.64 R16, desc[UR14][R16.64] ;  /* 0x0000000e10107981 */ /* 0x000f22000c1e1b00 */
[----:B------:R-:W-:-:S03]  /*1710*/  UIADD3 UR6, UPT, UPT, UR6, 0x10, URZ ;  /* 0x0000001006067890 */ /* 0x000fc6000fffe0ff */
[----:B0-----:R-:W-:Y:S01]  /*1720*/  LDS.128 R8, [UR12+0x60] ;  /* 0x0000600cff087984 */ /* 0x001fe20008000c00 */
[----:B------:R-:W-:Y:S01]  /*1730*/  UISETP.NE.AND UP1, UPT, UR6, UR7, UPT ;  /* 0x000000070600728c */ /* 0x000fe2000bf25270 */
[----:B-----5:R-:W-:Y:S02]  /*1740*/  DFMA R28, R28, R14, R12 ;  /* 0x0000000e1c1c722b */ /* 0x020fe4000000000c */
[----:B------:R-:W2:Y:S06]  /*1750*/  LDS.128 R12, [UR12+0x50] ;  /* 0x0000500cff0c7984 */ /* 0x000eac0008000c00 */
[----:B--2---:R-:W-:-:S08]  /*1760*/  DFMA R12, R12, R26, R28 ;  /* 0x0000001a0c0c722b */ /* 0x004fd0000000001c */
[----:B---3--:R-:W-:Y:S02]  /*1770*/  DFMA R24, R24, R14, R12 ;  /* 0x0000000e1818722b */ /* 0x008fe4000000000c */
[----:B------:R-:W0:Y:S06]  /*1780*/  LDS.128 R12, [UR12+0x70] ;  /* 0x0000700cff0c7984 */ /* 0x000e2c0008000c00 */
[----:B----4-:R-:W-:-:S08]  /*1790*/  DFMA R8, R8, R18, R24 ;  /* 0x000000120808722b */ /* 0x010fd00000000018 */
[----:B------:R-:W-:-:S08]  /*17a0*/  DFMA R8, R22, R10, R8 ;  /* 0x0000000a1608722b */ /* 0x000fd00000000008 */
[----:B0-----:R-:W-:-:S08]  /*17b0*/  DFMA R8, R12, R20, R8 ;  /* 0x000000140c08722b */ /* 0x001fd00000000008 */
[----:B------:R-:W-:Y:S01]  /*17c0*/  DFMA R18, R16, R14, R8 ;  /* 0x0000000e1012722b */ /* 0x000fe20000000008 */
[----:B------:R-:W-:Y:S10]  /*17d0*/  BRA.U UP1, `(.L_x_14) ;  /* 0xfffffffd01047547 */ /* 0x000ff4000b83ffff */
[----:B------:R-:W-:-:S05]  /*17e0*/  UMOV UR6, UR7 ;  /* 0x0000000700067c82 */ /* 0x000fca0008000000 */
.L_x_13:
[----:B------:R-:W-:-:S09]  /*17f0*/  UISETP.NE.AND UP1, UPT, UR18, URZ, UPT ;  /* 0x000000ff1200728c */ /* 0x000fd2000bf25270 */
[----:B------:R-:W-:Y:S05]  /*1800*/  BRA.U !UP1, `(.L_x_12) ;  /* 0x0000000509687547 */ /* 0x000fea000b800000 */
[----:B------:R-:W-:Y:S02]  /*1810*/  UIADD3 UR11, UPT, UPT, UR18, -0x1, URZ ;  /* 0xffffffff120b7890 */ /* 0x000fe4000fffe0ff */
[----:B------:R-:W-:Y:S02]  /*1820*/  UISETP.NE.AND UP2, UPT, UR19, URZ, UPT ;  /* 0x000000ff1300728c */ /* 0x000fe4000bf45270 */
[----:B------:R-:W-:-:S09]  /*1830*/  UISETP.GE.U32.AND UP1, UPT, UR11, 0x7, UPT ;  /* 0x000000070b00788c */ /* 0x000fd2000bf26070 */
[----:B------:R-:W-:Y:S05]  /*1840*/  BRA.U !UP1, `(.L_x_15) ;  /* 0x0000000109907547 */ /* 0x000fea000b800000 */
[----:B------:R-:W1:Y:S08]  /*1850*/  LDC R15, c[0x0][0x390] ;  /* 0x0000e400ff0f7b82 */ /* 0x000e700000000800 */
[----:B------:R-:W2:Y:S01]  /*1860*/  LDC.64 R16, c[0x0][0x3b0] ;  /* 0x0000ec00ff107b82 */ /* 0x000ea20000000a00 */
[----:B-1----:R-:W-:-:S04]  /*1870*/  IMAD R9, R15, UR6, R0 ;  /* 0x000000060f097c24 */ /* 0x002fc8000f8e0200 */
[----:B--2---:R-:W-:-:S05]  /*1880*/  IMAD.WIDE R16, R9, 0x8, R16 ;  /* 0x0000000809107825 */ /* 0x004fca00078e0210 */
[----:B------:R-:W2:Y:S01]  /*1890*/  LDG.E.64 R20, desc[UR14][R16.64] ;  /* 0x0000000e10147981 */ /* 0x000ea2000c1e1b00 */
[----:B------:R-:W-:-:S05]  /*18a0*/  IMAD.WIDE R28, R15, 0x8, R16 ;  /* 0x000000080f1c7825 */ /* 0x000fca00078e0210 */
[----:B------:R-:W3:Y:S01]  /*18b0*/  LDG.E.64 R12, desc[UR14][R28.64] ;  /* 0x0000000e1c0c7981 */ /* 0x000ee2000c1e1b00 */
[----:B------:R-:W1:Y:S01]  /*18c0*/  S2UR UR12, SR_CgaCtaId ;  /* 0x00000000000c79c3 */ /* 0x000e620000008800 */
[----:B------:R-:W-:Y:S01]  /*18d0*/  IMAD.WIDE R24, R15, 0x8, R28 ;  /* 0x000000080f187825 */ /* 0x000fe200078e021c */
[----:B------:R-:W-:-:S04]  /*18e0*/  UMOV UR11, 0x400 ;  /* 0x00000400000b7882 */ /* 0x000fc80000000000 */
[----:B------:R-:W4:Y:S01]  /*18f0*/  LDG.E.64 R26, desc[UR14][R24.64] ;  /* 0x0000000e181a7981 */ /* 0x000f22000c1e1b00 */
[----:B------:R-:W-:-:S05]  /*1900*/  IMAD.WIDE R22, R15, 0x8, R24 ;  /* 0x000000080f167825 */ /* 0x000fca00078e0218 */
[----:B------:R5:W4:Y:S01]  /*1910*/  LDG.E.64 R24, desc[UR14][R22.64] ;  /* 0x0000000e16187981 */ /* 0x000b22000c1e1b00 */
[----:B-1----:R-:W-:-:S04]  /*1920*/  ULEA UR11, UR12, UR11, 0x18 ;  /* 0x0000000b0c0b7291 */ /* 0x002fc8000f8ec0ff */
[----:B------:R-:W-:-:S09]  /*1930*/  ULEA UR11, UR6, UR11, 0x3 ;  /* 0x0000000b060b7291 */ /* 0x000fd2000f8e18ff */
[----:B0-----:R-:W2:Y:S01]  /*1940*/  LDS.128 R8, [UR11] ;  /* 0x0000000bff087984 */ /* 0x001ea20008000c00 */
[----:B-----5:R-:W-:-:S05]  /*1950*/  IMAD.WIDE R22, R15, 0x8, R22 ;  /* 0x000000080f167825 */ /* 0x020fca00078e0216 */
[----:B------:R-:W5:Y:S01]  /*1960*/  LDG.E.64 R16, desc[UR14][R22.64] ;  /* 0x0000000e16107981 */ /* 0x000f62000c1e1b00 */
[----:B------:R-:W-:-:S05]  /*1970*/  IMAD.WIDE R28, R15, 0x8, R22 ;  /* 0x000000080f1c7825 */ /* 0x000fca00078e0216 */
[----:B------:R0:W5:Y:S02]  /*1980*/  LDG.E.64 R22, desc[UR14][R28.64] ;  /* 0x0000000e1c167981 */ /* 0x000164000c1e1b00 */
[----:B0-----:R-:W-:Y:S01]  /*1990*/  IMAD.WIDE R28, R15, 0x8, R28 ;  /* 0x000000080f1c7825 */ /* 0x001fe200078e021c */
[----:B--2---:R-:W-:-:S04]  /*19a0*/  DFMA R8, R8, R20, R18 ;  /* 0x000000140808722b */ /* 0x004fc80000000012 */
[----:B------:R-:W2:Y:S01]  /*19b0*/  LDG.E.64 R20, desc[UR14][R28.64] ;  /* 0x0000000e1c147981 */ /* 0x000ea2000c1e1b00 */
[----:B------:R-:W-:-:S06]  /*19c0*/  IMAD.WIDE R18, R15, 0x8, R28 ;  /* 0x000000080f127825 */ /* 0x000fcc00078e021c */
[----:B------:R-:W2:Y:S01]  /*19d0*/  LDG.E.64 R18, desc[UR14][R18.64] ;  /* 0x0000000e12127981 */ /* 0x000ea2000c1e1b00 */
[----:B---3--:R-:W-:-:S03]  /*19e0*/  DFMA R8, R12, R10, R8 ;  /* 0x0000000a0c08722b */ /* 0x008fc60000000008 */
[----:B------:R-:W4:Y:S05]  /*19f0*/  LDS.128 R12, [UR11+0x10] ;  /* 0x0000100bff0c7984 */ /* 0x000f2a0008000c00 */
[----:B----4-:R-:W-:Y:S02]  /*1a00*/  DFMA R12, R12, R26, R8 ;  /* 0x0000001a0c0c722b */ /* 0x010fe40000000008 */
[----:B------:R-:W5:Y:S06]  /*1a10*/  LDS.128 R8, [UR11+0x20] ;  /* 0x0000200bff087984 */ /* 0x000f6c0008000c00 */
[----:B------:R-:W-:-:S02]  /*1a20*/  DFMA R24, R24, R14, R12 ;  /* 0x0000000e1818722b */ /* 0x000fc4000000000c */
[----:B------:R-:W2:Y:S01]  /*1a30*/  LDS.128 R12, [UR11+0x30] ;  /* 0x0000300bff0c7984 */ /* 0x000ea20008000c00 */
[----:B------:R-:W-:-:S05]  /*1a40*/  UIADD3 UR6, UPT, UPT, UR6, 0x8, URZ ;  /* 0x0000000806067890 */ /* 0x000fca000fffe0ff */
[----:B-----5:R-:W-:-:S08]  /*1a50*/  DFMA R8, R8, R16, R24 ;  /* 0x000000100808722b */ /* 0x020fd00000000018 */
[----:B------:R-:W-:-:S08]  /*1a60*/  DFMA R8, R22, R10, R8 ;  /* 0x0000000a1608722b */ /* 0x000fd00000000008 */
[----:B--2---:R-:W-:-:S08]  /*1a70*/  DFMA R8, R12, R20, R8 ;  /* 0x000000140c08722b */ /* 0x004fd00000000008 */
[----:B------:R-:W-:-:S11]  /*1a80*/  DFMA R18, R18, R14, R8 ;  /* 0x0000000e1212722b */ /* 0x000fd60000000008 */
.L_x_15:
[----:B------:R-:W-:Y:S05]  /*1a90*/  BRA.U !UP2, `(.L_x_12) ;  /* 0x000000010ac47547 */ /* 0x000fea000b800000 */
[----:B------:R-:W-:Y:S02]  /*1aa0*/  UIADD3 UR11, UPT, UPT, UR19, -0x1, URZ ;  /* 0xffffffff130b7890 */ /* 0x000fe4000fffe0ff */
[----:B------:R-:W-:Y:S02]  /*1ab0*/  UISETP.NE.AND UP2, UPT, UR8, URZ, UPT ;  /* 0x000000ff0800728c */ /* 0x000fe4000bf45270 */
[----:B------:R-:W-:-:S09]  /*1ac0*/  UISETP.GE.U32.AND UP1, UPT, UR11, 0x3, UPT ;  /* 0x000000030b00788c */ /* 0x000fd2000bf26070 */
[----:B------:R-:W-:Y:S05]  /*1ad0*/  BRA.U !UP1, `(.L_x_16) ;  /* 0x0000000109587547 */ /* 0x000fea000b800000 */
[----:B------:R-:W0:Y:S08]  /*1ae0*/  LDC R21, c[0x0][0x390] ;  /* 0x0000e400ff157b82 */ /* 0x000e300000000800 */
[----:B------:R-:W1:Y:S01]  /*1af0*/  LDC.64 R8, c[0x0][0x3b0] ;  /* 0x0000ec00ff087b82 */ /* 0x000e620000000a00 */
[----:B0-----:R-:W-:-:S04]  /*1b00*/  IMAD R11, R21, UR6, R0 ;  /* 0x00000006150b7c24 */ /* 0x001fc8000f8e0200 */
[----:B-1----:R-:W-:-:S05]  /*1b10*/  IMAD.WIDE R8, R11, 0x8, R8 ;  /* 0x000000080b087825 */ /* 0x002fca00078e0208 */
[----:B------:R0:W2:Y:S01]  /*1b20*/  LDG.E.64 R16, desc[UR14][R8.64] ;  /* 0x0000000e08107981 */ /* 0x0000a2000c1e1b00 */
[----:B------:R-:W-:-:S05]  /*1b30*/  IMAD.WIDE R26, R21, 0x8, R8 ;  /* 0x00000008151a7825 */ /* 0x000fca00078e0208 */
[----:B------:R-:W3:Y:S01]  /*1b40*/  LDG.E.64 R24, desc[UR14][R26.64] ;  /* 0x0000000e1a187981 */ /* 0x000ee2000c1e1b00 */
[----:B------:R-:W-:-:S05]  /*1b50*/  IMAD.WIDE R28, R21, 0x8, R26 ;  /* 0x00000008151c7825 */ /* 0x000fca00078e021a */
[----:B------:R-:W4:Y:S01]  /*1b60*/  LDG.E.64 R22, desc[UR14][R28.64] ;  /* 0x0000000e1c167981 */ /* 0x000f22000c1e1b00 */
[----:B------:R-:W-:-:S06]  /*1b70*/  IMAD.WIDE R20, R21, 0x8, R28 ;  /* 0x0000000815147825 */ /* 0x000fcc00078e021c */
[----:B------:R-:W5:Y:S01]  /*1b80*/  LDG.E.64 R20, desc[UR14][R20.64] ;  /* 0x0000000e14147981 */ /* 0x000f62000c1e1b00 */
[----:B------:R-:W1:Y:S01]  /*1b90*/  S2UR UR12, SR_CgaCtaId ;  /* 0x00000000000c79c3 */ /* 0x000e620000008800 */
[----:B------:R-:W-:Y:S02]  /*1ba0*/  UMOV UR11, 0x400 ;  /* 0x00000400000b7882 */ /* 0x000fe40000000000 */
[----:B-1----:R-:W-:-:S04]  /*1bb0*/  ULEA UR11, UR12, UR11, 0x18 ;  /* 0x0000000b0c0b7291 */ /* 0x002fc8000f8ec0ff */
[----:B------:R-:W-:Y:S02]  /*1bc0*/  ULEA UR11, UR6, UR11, 0x3 ;  /* 0x0000000b060b7291 */ /* 0x000fe4000f8e18ff */
[----:B------:R-:W-:-:S07]  /*1bd0*/  UIADD3 UR6, UPT, UPT, UR6, 0x4, URZ ;  /* 0x0000000406067890 */ /* 0x000fce000fffe0ff */
[----:B0-----:R-:W2:Y:S04]  /*1be0*/  LDS.128 R8, [UR11] ;  /* 0x0000000bff087984 */ /* 0x001ea80008000c00 */
[----:B------:R-:W4:Y:S01]  /*1bf0*/  LDS.128 R12, [UR11+0x10] ;  /* 0x0000100bff0c7984 */ /* 0x000f220008000c00 */
[----:B--2---:R-:W-:-:S08]  /*1c00*/  DFMA R8, R8, R16, R18 ;  /* 0x000000100808722b */ /* 0x004fd00000000012 */
[----:B---3--:R-:W-:-:S08]  /*1c10*/  DFMA R8, R24, R10, R8 ;  /* 0x0000000a1808722b */ /* 0x008fd00000000008 */
[----:B----4-:R-:W-:-:S08]  /*1c20*/  DFMA R8, R12, R22, R8 ;  /* 0x000000160c08722b */ /* 0x010fd00000000008 */
[----:B-----5:R-:W-:-:S11]  /*1c30*/  DFMA R18, R20, R14, R8 ;  /* 0x0000000e1412722b */ /* 0x020fd60000000008 */
.L_x_16:
[----:B------:R-:W-:Y:S05]  /*1c40*/  BRA.U !UP2, `(.L_x_12) ;  /* 0x000000010a587547 */ /* 0x000fea000b800000 */
[----:B------:R-:W1:Y:S08]  /*1c50*/  LDC R21, c[0x0][0x390] ;  /* 0x0000e400ff157b82 */ /* 0x000e700000000800 */
[----:B------:R-:W2:Y:S01]  /*1c60*/  LDC.64 R14, c[0x0][0x3b0] ;  /* 0x0000ec00ff0e7b82 */ /* 0x000ea20000000a00 */
[----:B-1----:R-:W-:-:S04]  /*1c70*/  IMAD R9, R21, UR6, R0 ;  /* 0x0000000615097c24 */ /* 0x002fc8000f8e0200 */
[----:B--2---:R-:W-:-:S05]  /*1c80*/  IMAD.WIDE R14, R9, 0x8, R14 ;  /* 0x00000008090e7825 */ /* 0x004fca00078e020e */
[----:B------:R-:W2:Y:S01]  /*1c90*/  LDG.E.64 R12, desc[UR14][R14.64] ;  /* 0x0000000e0e0c7981 */ /* 0x000ea2000c1e1b00 */
[----:B------:R-:W1:Y:S01]  /*1ca0*/  S2UR UR12, SR_CgaCtaId ;  /* 0x00000000000c79c3 */ /* 0x000e620000008800 */
[----:B------:R-:W-:Y:S01]  /*1cb0*/  UMOV UR11, 0x400 ;  /* 0x00000400000b7882 */ /* 0x000fe20000000000 */
[----:B------:R-:W-:Y:S02]  /*1cc0*/  UISETP.NE.AND UP1, UPT, UR8, 0x1, UPT ;  /* 0x000000010800788c */ /* 0x000fe4000bf25270 */
[----:B-1----:R-:W-:-:S04]  /*1cd0*/  ULEA UR11, UR12, UR11, 0x18 ;  /* 0x0000000b0c0b7291 */ /* 0x002fc8000f8ec0ff */
[----:B------:R-:W-:-:S09]  /*1ce0*/  ULEA UR6, UR6, UR11, 0x3 ;  /* 0x0000000b06067291 */ /* 0x000fd2000f8e18ff */
[----:B0-----:R-:W2:Y:S02]  /*1cf0*/  LDS.128 R8, [UR6] ;  /* 0x00000006ff087984 */ /* 0x001ea40008000c00 */
[----:B--2---:R-:W-:Y:S01]  /*1d00*/  DFMA R18, R8, R12, R18 ;  /* 0x0000000c0812722b */ /* 0x004fe20000000012 */
[----:B------:R-:W-:Y:S10]  /*1d10*/  BRA.U !UP1, `(.L_x_12) ;  /* 0x0000000109247547 */ /* 0x000ff4000b800000 */
[----:B------:R-:W-:Y:S01]  /*1d20*/  UISETP.NE.AND UP1, UPT, UR8, 0x2, UPT ;  /* 0x000000020800788c */ /* 0x000fe2000bf25270 */
[----:B------:R-:W-:-:S05]  /*1d30*/  IMAD.WIDE R16, R21, 0x8, R14 ;  /* 0x0000000815107825 */ /* 0x000fca00078e020e */
[----:B------:R-:W-:Y:S01]  /*1d40*/  PLOP3.LUT P2, PT, PT, PT, UP1, 0x80, 0x8 ;  /* 0x000000000008781c */ /* 0x000fe20003f4f018 */
[----:B------:R-:W2:-:S12]  /*1d50*/  LDG.E.64 R8, desc[UR14][R16.64] ;  /* 0x0000000e10087981 */ /* 0x000e98000c1e1b00 */
[----:B------:R-:W-:Y:S01]  /*1d60*/  @P2 IMAD.WIDE R14, R21, 0x8, R16 ;  /* 0x00000008150e2825 */ /* 0x000fe200078e0210 */
[----:B------:R-:W0:Y:S05]  /*1d70*/  @P2 LDS.64 R12, [UR6+0x10] ;  /* 0x00001006ff0c2984 */ /* 0x000e2a0008000a00 */
[----:B------:R-:W0:Y:S01]  /*1d80*/  @P2 LDG.E.64 R14, desc[UR14][R14.64] ;  /* 0x0000000e0e0e2981 */ /* 0x000e22000c1e1b00 */
[----:B--2---:R-:W-:-:S08]  /*1d90*/  DFMA R18, R8, R10, R18 ;  /* 0x0000000a0812722b */ /* 0x004fd00000000012 */
[----:B0-----:R-:W-:-:S11]  /*1da0*/  @P2 DFMA R18, R12, R14, R18 ;  /* 0x0000000e0c12222b */ /* 0x001fd60000000012 */
.L_x_12:
        /* <DEDUP_REMOVED lines=9> */
[----:B0-----:R-:W-:Y:S01]  /*1e40*/  DADD R10, R8, -6.75539944105574400000e+15 ;  /* 0xc3380000080a7429 */ /* 0x001fe20000000000 */
        /* <DEDUP_REMOVED lines=51> */
.L_x_18:
[----:B------:R-:W-:Y:S05]  /*2180*/  BSYNC.RECONVERGENT B1 ;  /* 0x0000000000017941 */ /* 0x000fea0003800200 */
.L_x_17:
[----:B------:R-:W-:Y:S01]  /*2190*/  DADD R14, R12, 1 ;  /* 0x3ff000000c0e7429 */ /* 0x000fe20000000000 */
[----:B------:R-:W-:Y:S05]  /*21a0*/  BSSY.RECONVERGENT B1, `(.L_x_19) ;  /* 0x0000010000017945 */ /* 0x000fea0003800200 */
[----:B------:R-:W0:Y:S04]  /*21b0*/  MUFU.RCP64H R9, R15 ;  /* 0x0000000f00097308 */ /* 0x000e280000001800 */
[----:B------:R-:W-:-:S04]  /*21c0*/  IADD3 R8, PT, PT, R15, 0x300402, RZ ;  /* 0x003004020f087810 */ /* 0x000fc80007ffe0ff */
[----:B------:R-:W-:Y:S02]  /*21d0*/  FSETP.GEU.AND P2, PT, |R8|, 5.8789094863358348022e-39, PT ;  /* 0x004004020800780b */ /* 0x000fe40003f4e200 */
[----:B0-----:R-:W-:-:S08]  /*21e0*/  DFMA R10, -R14, R8, 1 ;  /* 0x3ff000000e0a742b */ /* 0x001fd00000000108 */
        /* <DEDUP_REMOVED lines=11> */
.L_x_20:
[----:B------:R-:W-:Y:S05]  /*22a0*/  BSYNC.RECONVERGENT B1 ;  /* 0x0000000000017941 */ /* 0x000fea0003800200 */
.L_x_19:
[----:B------:R-:W0:Y:S02]  /*22b0*/  LDCU.64 UR12, c[0x0][0x3c0] ;  /* 0x00007800ff0c77ac */ /* 0x000e240008000a00 */
[----:B0-----:R-:W-:-:S06]  /*22c0*/  UIMAD.WIDE.U32 UR12, UR5, 0x4, UR12 ;  /* 0x00000004050c78a5 */ /* 0x001fcc000f8e000c */
[----:B------:R-:W-:Y:S02]  /*22d0*/  MOV R13, UR13 ;  /* 0x0000000d000d7c02 */ /* 0x000fe40008000f00 */
[----:B------:R-:W-:-:S05]  /*22e0*/  MOV R12, UR12 ;  /* 0x0000000c000c7c02 */ /* 0x000fca0008000f00 */
[----:B------:R-:W2:Y:S01]  /*22f0*/  LDG.E R13, desc[UR14][R12.64] ;  /* 0x0000000e0c0d7981 */ /* 0x000ea2000c1e1900 */
[----:B------:R-:W-:Y:S01]  /*2300*/  MOV R16, RZ ;  /* 0x000000ff00107202 */ /* 0x000fe20000000f00 */
[----:B------:R-:W-:Y:S01]  /*2310*/  DADD R8, -R10, 1 ;  /* 0x3ff000000a087429 */ /* 0x000fe20000000100 */
[----:B--2---:R-:W-:-:S04]  /*2320*/  ISETP.NE.AND P2, PT, R0, R13, PT ;  /* 0x0000000d0000720c */ /* 0x004fc80003f45270 */
[----:B------:R-:W-:-:S06]  /*2330*/  FSEL R17, RZ, 1.875, P2 ;  /* 0x3ff00000ff117808 */ /* 0x000fcc0001000000 */
[----:B------:R-:W-:-:S08]  /*2340*/  DADD R16, -R10, R16 ;  /* 0x000000000a107229 */ /* 0x000fd00000000110 */
[----:B------:R-:W-:Y:S01]  /*2350*/  DFMA R16, R8, -R10, -R16 ;  /* 0x8000000a0810722b */ /* 0x000fe20000000810 */
[----:B------:R-:W-:Y:S10]  /*2360*/  @!P1 BRA `(.L_x_21) ;  /* 0x0000000c00149947 */ /* 0x000ff40003800000 */
[----:B------:R-:W-:Y:S01]  /*2370*/  UISETP.GE.U32.AND UP1, UPT, UR17, 0xf, UPT ;  /* 0x0000000f1100788c */ /* 0x000fe2000bf26070 */
[----:B------:R-:W-:Y:S01]  /*2380*/  UMOV UR12, 0xeb1c432d ;  /* 0xeb1c432d000c7882 */ /* 0x000fe20000000000 */
[----:B------:R-:W-:Y:S01]  /*2390*/  UMOV UR13, 0x3f1a36e2 ;  /* 0x3f1a36e2000d7882 */ /* 0x000fe20000000000 */
[----:B------:R-:W-:Y:S01]  /*23a0*/  UMOV UR6, URZ ;  /* 0x000000ff00067c82 */ /* 0x000fe20008000000 */
[----:B------:R-:W-:-:S05]  /*23b0*/  DMUL R14, R16, UR12 ;  /* 0x0000000c100e7c28 */ /* 0x000fca0008000000 */
[----:B------:R-:W-:Y:S06]  /*23c0*/  BRA.U !UP1, `(.L_x_22) ;  /* 0x0000000509507547 */ /* 0x000fec000b800000 */
[----:B------:R-:W0:Y:S01]  /*23d0*/  S2UR UR11, SR_CgaCtaId ;  /* 0x00000000000b79c3 */ /* 0x000e220000008800 */
[----:B------:R-:W-:-:S07]  /*23e0*/  UMOV UR6, 0x400 ;  /* 0x0000040000067882 */ /* 0x000fce0000000000 */
[----:B------:R-:W1:Y:S08]  /*23f0*/  LDC R13, c[0x0][0x390] ;  /* 0x0000e400ff0d7b82 */ /* 0x000e700000000800 */
[----:B------:R-:W2:Y:S01]  /*2400*/  LDC.64 R18, c[0x0][0x3b0] ;  /* 0x0000ec00ff127b82 */ /* 0x000ea20000000a00 */
[----:B0-----:R-:W-:-:S03]  /*2410*/  ULEA UR11, UR11, UR6, 0x18 ;  /* 0x000000060b0b7291 */ /* 0x001fc6000f8ec0ff */
[----:B------:R-:W-:-:S09]  /*2420*/  UMOV UR6, URZ ;  /* 0x000000ff00067c82 */ /* 0x000fd20008000000 */
.L_x_23:
[----:B01----:R-:W-:-:S04]  /*2430*/  IMAD R21, R13, UR6, R0 ;  /* 0x000000060d157c24 */ /* 0x003fc8000f8e0200 */
[----:B--2---:R-:W-:-:S05]  /*2440*/  IMAD.WIDE R20, R21, 0x8, R18 ;  /* 0x0000000815147825 */ /* 0x004fca00078e0212 */
[----:B------:R-:W2:Y:S01]  /*2450*/  LDG.E.64 R22, desc[UR14][R20.64] ;  /* 0x0000000e14167981 */ /* 0x000ea2000c1e1b00 */
[----:B------:R-:W-:-:S09]  /*2460*/  ULEA UR12, UR6, UR11, 0x3 ;  /* 0x0000000b060c7291 */ /* 0x000fd2000f8e18ff */
[----:B------:R-:W2:Y:S02]  /*2470*/  LDS.128 R8, [UR12] ;  /* 0x0000000cff087984 */ /* 0x000ea40008000c00 */
[----:B--2---:R-:W-:Y:S01]  /*2480*/  DFMA R28, -R14, R8, R22 ;  /* 0x000000080e1c722b */ /* 0x004fe20000000116 */
[----:B------:R-:W-:-:S06]  /*2490*/  IMAD.WIDE R22, R13, 0x8, R20 ;  /* 0x000000080d167825 */ /* 0x000fcc00078e0214 */
[----:B------:R-:W-:Y:S04]  /*24a0*/  STG.E.64 desc[UR14][R20.64], R28 ;  /* 0x0000001c14007986 */ /* 0x000fe8000c101b0e */
[----:B------:R-:W2:Y:S01]  /*24b0*/  LDG.E.64 R8, desc[UR14][R22.64] ;  /* 0x0000000e16087981 */ /* 0x000ea2000c1e1b00 */
[----:B------:R-:W-:Y:S01]  /*24c0*/  IMAD.WIDE R24, R13, 0x8, R22 ;  /* 0x000000080d187825 */ /* 0x000fe200078e0216 */
[----:B--2---:R-:W-:-:S07]  /*24d0*/  DFMA R8, -R14, R10, R8 ;  /* 0x0000000a0e08722b */ /* 0x004fce0000000108 */
[----:B------:R-:W-:Y:S04]  /*24e0*/  STG.E.64 desc[UR14][R22.64], R8 ;  /* 0x0000000816007986 */ /* 0x000fe8000c101b0e */
[----:B------:R-:W2:Y:S04]  /*24f0*/  LDG.E.64 R26, desc[UR14][R24.64] ;  /* 0x0000000e181a7981 */ /* 0x000ea8000c1e1b00 */
[----:B------:R-:W2:Y:S02]  /*2500*/  LDS.128 R8, [UR12+0x10] ;  /* 0x0000100cff087984 */ /* 0x000ea40008000c00 */
        /* <DEDUP_REMOVED lines=11> */
[----:B------:R0:W-:Y:S04]  /*25c0*/  STG.E.64 desc[UR14][R20.64], R8 ;  /* 0x0000000814007986 */ /* 0x0001e8000c101b0e */
[----:B0-----:R-:W2:Y:S01]  /*25d0*/  LDG.E.64 R8, desc[UR14][R22.64] ;  /* 0x0000000e16087981 */ /* 0x001ea2000c1e1b00 */
[C---:B------:R-:W-:Y:S01]  /*25e0*/  IMAD.WIDE R24, R13.reuse, 0x8, R22 ;  /* 0x000000080d187825 */ /* 0x040fe200078e0216 */
[C---:B--2---:R-:W-:Y:S02]  /*25f0*/  DFMA R28, -R14.reuse, R10, R8 ;  /* 0x0000000a0e1c722b */ /* 0x044fe40000000108 */
[----:B------:R-:W0:Y:S05]  /*2600*/  LDS.128 R8, [UR12+0x30] ;  /* 0x0000300cff087984 */ /* 0x000e2a0008000c00 */
[----:B------:R0:W-:Y:S04]  /*2610*/  STG.E.64 desc[UR14][R22.64], R28 ;  /* 0x0000001c16007986 */ /* 0x0001e8000c101b0e */
[----:B------:R-:W0:Y:S02]  /*2620*/  LDG.E.64 R26, desc[UR14][R24.64] ;  /* 0x0000000e181a7981 */ /* 0x000e24000c1e1b00 */
[----:B0-----:R-:W-:Y:S01]  /*2630*/  DFMA R28, -R14, R8, R26 ;  /* 0x000000080e1c722b */ /* 0x001fe2000000011a */
        /* <DEDUP_REMOVED lines=38> */
[----:B------:R-:W2:Y:S01]  /*28a0*/  LDG.E.64 R20, desc[UR14][R8.64] ;  /* 0x0000000e08147981 */ /* 0x000ea2000c1e1b00 */
[----:B------:R-:W-:-:S04]  /*28b0*/  UIADD3 UR6, UPT, UPT, UR6, 0x10, URZ ;  /* 0x0000001006067890 */ /* 0x000fc8000fffe0ff */
[----:B------:R-:W-:Y:S01]  /*28c0*/  UISETP.NE.AND UP1, UPT, UR6, UR7, UPT ;  /* 0x000000070600728c */ /* 0x000fe2000bf25270 */
[----:B--2---:R-:W-:-:S07]  /*28d0*/  DFMA R20, -R14, R10, R20 ;  /* 0x0000000a0e14722b */ /* 0x004fce0000000114 */
[----:B------:R0:W-:Y:S01]  /*28e0*/  STG.E.64 desc[UR14][R8.64], R20 ;  /* 0x0000001408007986 */ /* 0x0001e2000c101b0e */
[----:B------:R-:W-:Y:S05]  /*28f0*/  BRA.U UP1, `(.L_x_23) ;  /* 0xfffffff901cc7547 */ /* 0x000fea000b83ffff */
[----:B------:R-:W-:-:S05]  /*2900*/  UMOV UR6, UR7 ;  /* 0x0000000700067c82 */ /* 0x000fca0008000000 */
.L_x_22:
[----:B------:R-:W-:-:S09]  /*2910*/  UISETP.NE.AND UP1, UPT, UR18, URZ, UPT ;  /* 0x000000ff1200728c */ /* 0x000fd2000bf25270 */
[----:B------:R-:W-:Y:S05]  /*2920*/  BRA.U !UP1, `(.L_x_21) ;  /* 0x0000000509a47547 */ /* 0x000fea000b800000 */
[----:B------:R-:W-:Y:S02]  /*2930*/  UIADD3 UR11, UPT, UPT, UR18, -0x1, URZ ;  /* 0xffffffff120b7890 */ /* 0x000fe4000fffe0ff */
[----:B------:R-:W-:Y:S02]  /*2940*/  UISETP.NE.AND UP2, UPT, UR19, URZ, UPT ;  /* 0x000000ff1300728c */ /* 0x000fe4000bf45270 */
[----:B------:R-:W-:-:S09]  /*2950*/  UISETP.GE.U32.AND UP1, UPT, UR11, 0x7, UPT ;  /* 0x000000070b00788c */ /* 0x000fd2000bf26070 */
[----:B------:R-:W-:Y:S05]  /*2960*/  BRA.U !UP1, `(.L_x_24) ;  /* 0x0000000109b07547 */ /* 0x000fea000b800000 */
[----:B------:R-:W1:Y:S08]  /*2970*/  LDC R13, c[0x0][0x390] ;  /* 0x0000e400ff0d7b82 */ /* 0x000e700000000800 */
[----:B0-----:R-:W0:Y:S01]  /*2980*/  LDC.64 R24, c[0x0][0x3b0] ;  /* 0x0000ec00ff187b82 */ /* 0x001e220000000a00 */
[----:B-1----:R-:W-:-:S04]  /*2990*/  IMAD R9, R13, UR6, R0 ;  /* 0x000000060d097c24 */ /* 0x002fc8000f8e0200 */
[----:B0-----:R-:W-:-:S05]  /*29a0*/  IMAD.WIDE R24, R9, 0x8, R24 ;  /* 0x0000000809187825 */ /* 0x001fca00078e0218 */
[----:B------:R-:W2:Y:S01]  /*29b0*/  LDG.E.64 R18, desc[UR14][R24.64] ;  /* 0x0000000e18127981 */ /* 0x000ea2000c1e1b00 */
[----:B------:R-:W0:Y:S01]  /*29c0*/  S2UR UR12, SR_CgaCtaId ;  /* 0x00000000000c79c3 */ /* 0x000e220000008800 */
[----:B------:R-:W-:Y:S02]  /*29d0*/  UMOV UR11, 0x400 ;  /* 0x00000400000b7882 */ /* 0x000fe40000000000 */
[----:B0-----:R-:W-:-:S04]  /*29e0*/  ULEA UR11, UR12, UR11, 0x18 ;  /* 0x0000000b0c0b7291 */ /* 0x001fc8000f8ec0ff */
[----:B------:R-:W-:-:S09]  /*29f0*/  ULEA UR11, UR6, UR11, 0x3 ;  /* 0x0000000b060b7291 */ /* 0x000fd2000f8e18ff */
[----:B------:R-:W2:Y:S02]  /*2a00*/  LDS.128 R8, [UR11] ;  /* 0x0000000bff087984 */ /* 0x000ea40008000c00 */
[----:B--2---:R-:W-:Y:S01]  /*2a10*/  DFMA R26, -R14, R8, R18 ;  /* 0x000000080e1a722b */ /* 0x004fe20000000112 */
[----:B------:R-:W-:-:S06]  /*2a20*/  IMAD.WIDE R18, R13, 0x8, R24 ;  /* 0x000000080d127825 */ /* 0x000fcc00078e0218 */
[----:B------:R-:W-:Y:S04]  /*2a30*/  STG.E.64 desc[UR14][R24.64], R26 ;  /* 0x0000001a18007986 */ /* 0x000fe8000c101b0e */
[----:B------:R-:W2:Y:S01]  /*2a40*/  LDG.E.64 R8, desc[UR14][R18.64] ;  /* 0x0000000e12087981 */ /* 0x000ea2000c1e1b00 */
[C---:B------:R-:W-:Y:S01]  /*2a50*/  IMAD.WIDE R20, R13.reuse, 0x8, R18 ;  /* 0x000000080d147825 */ /* 0x040fe200078e0212 */
[C---:B--2---:R-:W-:Y:S02]  /*2a60*/  DFMA R28, -R14.reuse, R10, R8 ;  /* 0x0000000a0e1c722b */ /* 0x044fe40000000108 */
[----:B------:R-:W0:Y:S05]  /*2a70*/  LDS.128 R8, [UR11+0x10] ;  /* 0x0000100bff087984 */ /* 0x000e2a0008000c00 */
[----:B------:R-:W-:Y:S04]  /*2a80*/  STG.E.64 desc[UR14][R18.64], R28 ;  /* 0x0000001c12007986 */ /* 0x000fe8000c101b0e */
[----:B------:R-:W0:Y:S02]  /*2a90*/  LDG.E.64 R22, desc[UR14][R20.64] ;  /* 0x0000000e14167981 */ /* 0x000e24000c1e1b00 */
[----:B0-----:R-:W-:Y:S01]  /*2aa0*/  DFMA R8, -R14, R8, R22 ;  /* 0x000000080e08722b */ /* 0x001fe20000000116 */
        /* <DEDUP_REMOVED lines=15> */
[----:B-1----:R-:W2:Y:S01]  /*2ba0*/  LDG.E.64 R22, desc[UR14][R20.64] ;  /* 0x0000000e14167981 */ /* 0x002ea2000c1e1b00 */
[----:B------:R-:W-:-:S03]  /*2bb0*/  IMAD.WIDE R12, R13, 0x8, R20 ;  /* 0x000000080d0c7825 */ /* 0x000fc600078e0214 */
[----:B------:R-:W2:Y:S02]  /*2bc0*/  LDS.128 R8, [UR11+0x30] ;  /* 0x0000300bff087984 */ /* 0x000ea40008000c00 */
[----:B--2---:R-:W-:-:S07]  /*2bd0*/  DFMA R22, -R14, R8, R22 ;  /* 0x000000080e16722b */ /* 0x004fce0000000116 */
[----:B------:R1:W-:Y:S04]  /*2be0*/  STG.E.64 desc[UR14][R20.64], R22 ;  /* 0x0000001614007986 */ /* 0x0003e8000c101b0e */
[----:B------:R-:W2:Y:S01]  /*2bf0*/  LDG.E.64 R26, desc[UR14][R12.64] ;  /* 0x0000000e0c1a7981 */ /* 0x000ea2000c1e1b00 */
[----:B------:R-:W-:Y:S01]  /*2c00*/  UIADD3 UR6, UPT, UPT, UR6, 0x8, URZ ;  /* 0x0000000806067890 */ /* 0x000fe2000fffe0ff */
[----:B--2---:R-:W-:-:S07]  /*2c10*/  DFMA R10, -R14, R10, R26 ;  /* 0x0000000a0e0a722b */ /* 0x004fce000000011a */
[----:B------:R1:W-:Y:S04]  /*2c20*/  STG.E.64 desc[UR14][R12.64], R10 ;  /* 0x0000000a0c007986 */ /* 0x0003e8000c101b0e */
.L_x_24:
[----:B------:R-:W-:Y:S05]  /*2c30*/  BRA.U !UP2, `(.L_x_21) ;  /* 0x000000010ae07547 */ /* 0x000fea000b800000 */
[----:B------:R-:W-:Y:S02]  /*2c40*/  UIADD3 UR11, UPT, UPT, UR19, -0x1, URZ ;  /* 0xffffffff130b7890 */ /* 0x000fe4000fffe0ff */
[----:B------:R-:W-:Y:S02]  /*2c50*/  UISETP.NE.AND UP2, UPT, UR8, URZ, UPT ;  /* 0x000000ff0800728c */ /* 0x000fe4000bf45270 */
[----:B------:R-:W-:-:S09]  /*2c60*/  UISETP.GE.U32.AND UP1, UPT, UR11, 0x3, UPT ;  /* 0x000000030b00788c */ /* 0x000fd2000bf26070 */
[----:B------:R-:W-:Y:S05]  /*2c70*/  BRA.U !UP1, `(.L_x_25) ;  /* 0x0000000109687547 */ /* 0x000fea000b800000 */
[----:B-1----:R-:W1:Y:S08]  /*2c80*/  LDC R13, c[0x0][0x390] ;  /* 0x0000e400ff0d7b82 */ /* 0x002e700000000800 */
[----:B0-----:R-:W0:Y:S01]  /*2c90*/  LDC.64 R8, c[0x0][0x3b0] ;  /* 0x0000ec00ff087b82 */ /* 0x001e220000000a00 */
[----:B-1----:R-:W-:-:S04]  /*2ca0*/  IMAD R29, R13, UR6, R0 ;  /* 0x000000060d1d7c24 */ /* 0x002fc8000f8e0200 */
[----:B0-----:R-:W-:-:S05]  /*2cb0*/  IMAD.WIDE R28, R29, 0x8, R8 ;  /* 0x000000081d1c7825 */ /* 0x001fca00078e0208 */
[----:B------:R-:W2:Y:S01]  /*2cc0*/  LDG.E.64 R18, desc[UR14][R28.64] ;  /* 0x0000000e1c127981 */ /* 0x000ea2000c1e1b00 */
[----:B------:R-:W0:Y:S01]  /*2cd0*/  S2UR UR12, SR_CgaCtaId ;  /* 0x00000000000c79c3 */ /* 0x000e220000008800 */
[----:B------:R-:W-:Y:S01]  /*2ce0*/  UMOV UR11, 0x400 ;  /* 0x00000400000b7882 */ /* 0x000fe20000000000 */
[----:B------:R-:W-:Y:S01]  /*2cf0*/  IMAD.WIDE R20, R13, 0x8, R28 ;  /* 0x000000080d147825 */ /* 0x000fe200078e021c */
[----:B0-----:R-:W-:-:S04]  /*2d00*/  ULEA UR11, UR12, UR11, 0x18 ;  /* 0x0000000b0c0b7291 */ /* 0x001fc8000f8ec0ff */
[----:B------:R-:W-:-:S09]  /*2d10*/  ULEA UR11, UR6, UR11, 0x3 ;  /* 0x0000000b060b7291 */ /* 0x000fd2000f8e18ff */
[----:B------:R-:W2:Y:S02]  /*2d20*/  LDS.128 R8, [UR11] ;  /* 0x0000000bff087984 */ /* 0x000ea40008000c00 */
[----:B--2---:R-:W-:-:S07]  /*2d30*/  DFMA R22, -R14, R8, R18 ;  /* 0x000000080e16722b */ /* 0x004fce0000000112 */
[----:B------:R-:W-:Y:S04]  /*2d40*/  STG.E.64 desc[UR14][R28.64], R22 ;  /* 0x000000161c007986 */ /* 0x000fe8000c101b0e */
[----:B------:R-:W2:Y:S01]  /*2d50*/  LDG.E.64 R8, desc[UR14][R20.64] ;  /* 0x0000000e14087981 */ /* 0x000ea2000c1e1b00 */
[C---:B------:R-:W-:Y:S01]  /*2d60*/  IMAD.WIDE R18, R13.reuse, 0x8, R20 ;  /* 0x000000080d127825 */ /* 0x040fe200078e0214 */
[C---:B--2---:R-:W-:Y:S02]  /*2d70*/  DFMA R24, -R14.reuse, R10, R8 ;  /* 0x0000000a0e18722b */ /* 0x044fe40000000108 */
[----:B------:R-:W0:Y:S05]  /*2d80*/  LDS.128 R8, [UR11+0x10] ;  /* 0x0000100bff087984 */ /* 0x000e2a0008000c00 */
[----:B------:R2:W-:Y:S04]  /*2d90*/  STG.E.64 desc[UR14][R20.64], R24 ;  /* 0x0000001814007986 */ /* 0x0005e8000c101b0e */
[----:B------:R-:W0:Y:S02]  /*2da0*/  LDG.E.64 R26, desc[UR14][R18.64] ;  /* 0x0000000e121a7981 */ /* 0x000e24000c1e1b00 */
[----:B0-----:R-:W-:Y:S01]  /*2db0*/  DFMA R8, -R14, R8, R26 ;  /* 0x000000080e08722b */ /* 0x001fe2000000011a */
[----:B------:R-:W-:-:S06]  /*2dc0*/  IMAD.WIDE R26, R13, 0x8, R18 ;  /* 0x000000080d1a7825 */ /* 0x000fcc00078e0212 */
[----:B------:R2:W-:Y:S04]  /*2dd0*/  STG.E.64 desc[UR14][R18.64], R8 ;  /* 0x0000000812007986 */ /* 0x0005e8000c101b0e */
[----:B------:R-:W3:Y:S01]  /*2de0*/  LDG.E.64 R12, desc[UR14][R26.64] ;  /* 0x0000000e1a0c7981 */ /* 0x000ee2000c1e1b00 */
[----:B------:R-:W-:Y:S01]  /*2df0*/  UIADD3 UR6, UPT, UPT, UR6, 0x4, URZ ;  /* 0x0000000406067890 */ /* 0x000fe2000fffe0ff */
[----:B---3--:R-:W-:-:S07]  /*2e00*/  DFMA R10, -R14, R10, R12 ;  /* 0x0000000a0e0a722b */ /* 0x008fce000000010c */
[----:B------:R2:W-:Y:S04]  /*2e10*/  STG.E.64 desc[UR14][R26.64], R10 ;  /* 0x0000000a1a007986 */ /* 0x0005e8000c101b0e */
.L_x_25:
[----:B------:R-:W-:Y:S05]  /*2e20*/  BRA.U !UP2, `(.L_x_21) ;  /* 0x000000010a647547 */ /* 0x000fea000b800000 */
[----:B-1----:R-:W1:Y:S08]  /*2e30*/  LDC R13, c[0x0][0x390] ;  /* 0x0000e400ff0d7b82 */ /* 0x002e700000000800 */
[----:B0-2---:R-:W0:Y:S01]  /*2e40*/  LDC.64 R20, c[0x0][0x3b0] ;  /* 0x0000ec00ff147b82 */ /* 0x005e220000000a00 */
[----:B-1----:R-:W-:-:S04]  /*2e50*/  IMAD R9, R13, UR6, R0 ;  /* 0x000000060d097c24 */ /* 0x002fc8000f8e0200 */
[----:B0-----:R-:W-:-:S05]  /*2e60*/  IMAD.WIDE R20, R9, 0x8, R20 ;  /* 0x0000000809147825 */ /* 0x001fca00078e0214 */
[----:B------:R-:W2:Y:S01]  /*2e70*/  LDG.E.64 R18, desc[UR14][R20.64] ;  /* 0x0000000e14127981 */ /* 0x000ea2000c1e1b00 */
[----:B------:R-:W0:Y:S01]  /*2e80*/  S2UR UR12, SR_CgaCtaId ;  /* 0x00000000000c79c3 */ /* 0x000e220000008800 */
[----:B------:R-:W-:Y:S01]  /*2e90*/  UMOV UR11, 0x400 ;  /* 0x00000400000b7882 */ /* 0x000fe20000000000 */
[----:B------:R-:W-:Y:S02]  /*2ea0*/  UISETP.NE.AND UP1, UPT, UR8, 0x1, UPT ;  /* 0x000000010800788c */ /* 0x000fe4000bf25270 */
[----:B0-----:R-:W-:-:S04]  /*2eb0*/  ULEA UR11, UR12, UR11, 0x18 ;  /* 0x0000000b0c0b7291 */ /* 0x001fc8000f8ec0ff */
[----:B------:R-:W-:-:S09]  /*2ec0*/  ULEA UR6, UR6, UR11, 0x3 ;  /* 0x0000000b06067291 */ /* 0x000fd2000f8e18ff */
[----:B------:R-:W2:Y:S02]  /*2ed0*/  LDS.128 R8, [UR6] ;  /* 0x00000006ff087984 */ /* 0x000ea40008000c00 */
[----:B--2---:R-:W-:-:S07]  /*2ee0*/  DFMA R8, -R14, R8, R18 ;  /* 0x000000080e08722b */ /* 0x004fce0000000112 */
[----:B------:R3:W-:Y:S01]  /*2ef0*/  STG.E.64 desc[UR14][R20.64], R8 ;  /* 0x0000000814007986 */ /* 0x0007e2000c101b0e */
[----:B------:R-:W-:Y:S05]  /*2f00*/  BRA.U !UP1, `(.L_x_21) ;  /* 0x00000001092c7547 */ /* 0x000fea000b800000 */
[----:B---3--:R-:W-:-:S05]  /*2f10*/  IMAD.WIDE R20, R13, 0x8, R20 ;  /* 0x000000080d147825 */ /* 0x008fca00078e0214 */
[----:B------:R-:W2:Y:S01]  /*2f20*/  LDG.E.64 R8, desc[UR14][R20.64] ;  /* 0x0000000e14087981 */ /* 0x000ea2000c1e1b00 */
[----:B------:R-:W-:-:S04]  /*2f30*/  MOV R12, UR8 ;  /* 0x00000008000c7c02 */ /* 0x000fc80008000f00 */
[----:B------:R-:W-:-:S13]  /*2f40*/  ISETP.NE.AND P1, PT, R12, 0x2, PT ;  /* 0x000000020c00780c */ /* 0x000fda0003f25270 */
[----:B------:R-:W0:Y:S01]  /*2f50*/  @P1 LDS.64 R18, [UR6+0x10] ;  /* 0x00001006ff121984 */ /* 0x000e220008000a00 */
[----:B--2---:R-:W-:Y:S01]  /*2f60*/  DFMA R8, -R14, R10, R8 ;  /* 0x0000000a0e08722b */ /* 0x004fe20000000108 */
[----:B------:R-:W-:-:S06]  /*2f70*/  @P1 IMAD.WIDE R10, R13, 0x8, R20 ;  /* 0x000000080d0a1825 */ /* 0x000fcc00078e0214 */
[----:B------:R4:W-:Y:S04]  /*2f80*/  STG.E.64 desc[UR14][R20.64], R8 ;  /* 0x0000000814007986 */ /* 0x0009e8000c101b0e */
[----:B------:R-:W0:Y:S02]  /*2f90*/  @P1 LDG.E.64 R12, desc[UR14][R10.64] ;  /* 0x0000000e0a0c1981 */ /* 0x000e24000c1e1b00 */
[----:B0-----:R-:W-:-:S07]  /*2fa0*/  @P1 DFMA R12, -R14, R18, R12 ;  /* 0x000000120e0c122b */ /* 0x001fce000000010c */
[----:B------:R4:W-:Y:S04]  /*2fb0*/  @P1 STG.E.64 desc[UR14][R10.64], R12 ;  /* 0x0000000c0a001986 */ /* 0x0009e8000c101b0e */
.L_x_21:
[----:B-12-4-:R-:W2:Y:S01]  /*2fc0*/  LDG.E.64 R10, desc[UR14][R6.64] ;  /* 0x0000000e060a7981 */ /* 0x016ea2000c1e1b00 */
[----:B------:R-:W1:Y:S01]  /*2fd0*/  LDCU UR6, c[0x0][0x38c] ;  /* 0x00007180ff0677ac */ /* 0x000e620008000800 */
[----:B------:R-:W4:Y:S01]  /*2fe0*/  S2UR UR11, SR_CgaCtaId ;  /* 0x00000000000b79c3 */ /* 0x000f220000008800 */
[----:B------:R-:W-:Y:S01]  /*2ff0*/  UMOV UR12, 0xeb1c432d ;  /* 0xeb1c432d000c7882 */ /* 0x000fe20000000000 */
[----:B------:R-:W-:Y:S02]  /*3000*/  UMOV UR13, 0x3f1a36e2 ;  /* 0x3f1a36e2000d7882 */ /* 0x000fe40000000000 */
[----:B0--3--:R-:W-:Y:S01]  /*3010*/  DMUL R8, R16, -UR12 ;  /* 0x8000000c10087c28 */ /* 0x009fe20008000000 */
[----:B-1----:R-:W2:Y:S01]  /*3020*/  I2F.F64 R12, UR6 ;  /* 0x00000006000c7d12 */ /* 0x002ea20008201c00 */
[----:B------:R-:W-:Y:S02]  /*3030*/  UMOV UR6, 0x400 ;  /* 0x0000040000067882 */ /* 0x000fe40000000000 */
[----:B------:R-:W-:-:S04]  /*3040*/  UIADD3 UR6, UPT, UPT, UR6, 0x860, URZ ;  /* 0x0000086006067890 */ /* 0x000fc8000fffe0ff */
[----:B----4-:R-:W-:Y:S01]  /*3050*/  ULEA UR6, UR11, UR6, 0x18 ;  /* 0x000000060b067291 */ /* 0x010fe2000f8ec0ff */
[----:B--2---:R-:W-:-:S05]  /*3060*/  DFMA R8, R12, R8, R10 ;  /* 0x000000080c08722b */ /* 0x004fca000000000a */
[----:B------:R-:W-:Y:S02]  /*3070*/  LEA R11, R0, UR6, 0x3 ;  /* 0x00000006000b7c11 */ /* 0x000fe4000f8e18ff */
[----:B------:R1:W-:Y:S04]  /*3080*/  STG.E.64 desc[UR14][R6.64], R8 ;  /* 0x0000000806007986 */ /* 0x0003e8000c101b0e */
[----:B------:R1:W-:Y:S02]  /*3090*/  STS.64 [R11], R16 ;  /* 0x000000100b007388 */ /* 0x0003e40000000a00 */
.L_x_11:
[----:B------:R-:W-:Y:S05]  /*30a0*/  BSYNC.RECONVERGENT B0 ;  /* 0x0000000000007941 */ /* 0x000fea0003800200 */
.L_x_10:
[----:B------:R-:W-:Y:S01]  /*30b0*/  BAR.SYNC.DEFER_BLOCKING 0x0 ;  /* 0x0000000000007b1d */ /* 0x000fe20000010000 */
[----:B------:R-:W-:-:S05]  /*30c0*/  CS2R R20, SRZ ;  /* 0x0000000000147805 */ /* 0x000fca000001ff00 */
[----:B------:R-:W2:Y:S01]  /*30d0*/  LDCU UR6, c[0x0][0x390] ;  /* 0x00007200ff0677ac */ /* 0x000ea20008000800 */
[----:B-1----:R1:W3:Y:S01]  /*30e0*/  LDS.64 R16, [R3] ;  /* 0x0000000003107984 */ /* 0x0022e20000000a00 */
[----:B--2---:R-:W-:-:S09]  /*30f0*/  UISETP.GE.AND UP1, UPT, UR6, 0x1, UPT ;  /* 0x000000010600788c */ /* 0x004fd2000bf26270 */
[----:B-1----:R-:W-:Y:S05]  /*3100*/  BRA.U !UP1, `(.L_x_26) ;  /* 0x0000000909e87547 */ /* 0x002fea000b800000 */
[----:B------:R-:W1:Y:S01]  /*3110*/  LDCU UR6, c[0x0][0x390] ;  /* 0x00007200ff0677ac */ /* 0x000e620008000800 */
[----:B------:R-:W-:Y:S01]  /*3120*/  CS2R R20, SRZ ;  /* 0x0000000000147805 */ /* 0x000fe2000001ff00 */
[----:B-1----:R-:W-:-:S04]  /*3130*/  UIADD3 UR6, UPT, UPT, UR6, -0x1, URZ ;  /* 0xffffffff06067890 */ /* 0x002fc8000fffe0ff */
[----:B------:R-:W-:-:S03]  /*3140*/  UISETP.GE.U32.AND UP1, UPT, UR6, 0xf, UPT ;  /* 0x0000000f0600788c */ /* 0x000fc6000bf26070 */
[----:B------:R-:W-:-:S06]  /*3150*/  UMOV UR6, URZ ;  /* 0x000000ff00067c82 */ /* 0x000fcc0008000000 */
[----:B------:R-:W-:Y:S05]  /*3160*/  BRA.U !UP1, `(.L_x_27) ;  /* 0x0000000509187547 */ /* 0x000fea000b800000 */
[----:B------:R-:W1:Y:S01]  /*3170*/  S2UR UR11, SR_CgaCtaId ;  /* 0x00000000000b79c3 */ /* 0x000e620000008800 */
[----:B------:R-:W-:Y:S01]  /*3180*/  UMOV UR6, 0x400 ;  /* 0x0000040000067882 */ /* 0x000fe20000000000 */
[----:B------:R-:W-:Y:S01]  /*3190*/  CS2R R20, SRZ ;  /* 0x0000000000147805 */ /* 0x000fe2000001ff00 */
[----:B------:R-:W-:-:S04]  /*31a0*/  UIADD3 UR6, UPT, UPT, UR6, 0x860, URZ ;  /* 0x0000086006067890 */ /* 0x000fc8000fffe0ff */
[----:B-1----:R-:W-:-:S03]  /*31b0*/  ULEA UR11, UR11, UR6, 0x18 ;  /* 0x000000060b0b7291 */ /* 0x002fc6000f8ec0ff */
[----:B------:R-:W-:-:S09]  /*31c0*/  UMOV UR6, URZ ;  /* 0x000000ff00067c82 */ /* 0x000fd20008000000 */
.L_x_28:
[----:B------:R-:W1:Y:S01]  /*31d0*/  LDC.64 R18, c[0x0][0x3b0] ;  /* 0x0000ec00ff127b82 */ /* 0x000e620000000a00 */
[----:B------:R-:W-:-:S05]  /*31e0*/  IADD3 R9, PT, PT, R2, UR6, RZ ;  /* 0x0000000602097c10 */ /* 0x000fca000fffe0ff */
[----:B-1----:R-:W-:-:S05]  /*31f0*/  IMAD.WIDE.U32 R18, R9, 0x8, R18 ;  /* 0x0000000809127825 */ /* 0x002fca00078e0012 */
[----:B------:R-:W2:Y:S04]  /*3200*/  LDG.E.64 R12, desc[UR14][R18.64] ;  /* 0x0000000e120c7981 */ /* 0x000ea8000c1e1b00 */
[----:B------:R-:W4:Y:S04]  /*3210*/  LDG.E.64 R24, desc[UR14][R18.64+0x8] ;  /* 0x0000080e12187981 */ /* 0x000f28000c1e1b00 */
[----:B------:R-:W5:Y:S01]  /*3220*/  LDG.E.64 R22, desc[UR14][R18.64+0x10] ;  /* 0x0000100e12167981 */ /* 0x000f62000c1e1b00 */
[----:B------:R-:W-:-:S03]  /*3230*/  ULEA UR12, UR6, UR11, 0x3 ;  /* 0x0000000b060c7291 */ /* 0x000fc6000f8e18ff */
[----:B------:R-:W3:Y:S06]  /*3240*/  LDG.E.64 R14, desc[UR14][R18.64+0x18] ;  /* 0x0000180e120e7981 */ /* 0x000eec000c1e1b00 */
[----:B0-----:R-:W2:Y:S02]  /*3250*/  LDS.128 R8, [UR12] ;  /* 0x0000000cff087984 */ /* 0x001ea40008000c00 */
[----:B--2---:R-:W-:Y:S02]  /*3260*/  DADD R8, R12, R8 ;  /* 0x000000000c087229 */ /* 0x004fe40000000008 */
[----:B------:R-:W2:Y:S01]  /*3270*/  LDG.E.64 R12, desc[UR14][R18.64+0x20] ;  /* 0x0000200e120c7981 */ /* 0x000ea2000c1e1b00 */
[----:B----4-:R-:W-:-:S05]  /*3280*/  DADD R24, R24, R10 ;  /* 0x0000000018187229 */ /* 0x010fca000000000a */
[----:B------:R-:W-:Y:S01]  /*3290*/  DADD R8, R8, R20 ;  /* 0x0000000008087229 */ /* 0x000fe20000000014 */
[----:B------:R-:W4:Y:S07]  /*32a0*/  LDG.E.64 R20, desc[UR14][R18.64+0x28] ;  /* 0x0000280e12147981 */ /* 0x000f2e000c1e1b00 */
[----:B------:R-:W-:Y:S02]  /*32b0*/  DADD R24, R8, R24 ;  /* 0x0000000008187229 */ /* 0x000fe40000000018 */
[----:B------:R-:W5:Y:S02]  /*32c0*/  LDS.128 R8, [UR12+0x10] ;  /* 0x0000100cff087984 */ /* 0x000f640008000c00 */
[----:B-----5:R-:W-:-:S02]  /*32d0*/  DADD R8, R22, R8 ;  /* 0x0000000016087229 */ /* 0x020fc40000000008 */
[----:B------:R-:W5:Y:S01]  /*32e0*/  LDG.E.64 R22, desc[UR14][R18.64+0x30] ;  /* 0x0000300e12167981 */ /* 0x000f62000c1e1b00 */
[----:B---3--:R-:W-:-:S05]  /*32f0*/  DADD R14, R14, R10 ;  /* 0x000000000e0e7229 */ /* 0x008fca000000000a */
[----:B------:R-:W-:Y:S02]  /*3300*/  DADD R24, R24, R8 ;  /* 0x0000000018187229 */ /* 0x000fe40000000008 */
[----:B------:R-:W2:Y:S06]  /*3310*/  LDS.128 R8, [UR12+0x20] ;  /* 0x0000200cff087984 */ /* 0x000eac0008000c00 */
[----:B------:R-:W-:Y:S01]  /*3320*/  DADD R24, R24, R14 ;  /* 0x0000000018187229 */ /* 0x000fe2000000000e */
[----:B------:R-:W3:Y:S01]  /*3330*/  LDG.E.64 R14, desc[UR14][R18.64+0x38] ;  /* 0x0000380e120e7981 */ /* 0x000ee2000c1e1b00 */
[----:B--2---:R-:W-:-:S03]  /*3340*/  DADD R8, R12, R8 ;  /* 0x000000000c087229 */ /* 0x004fc60000000008 */
[----:B------:R-:W2:Y:S01]  /*3350*/  LDG.E.64 R12, desc[UR14][R18.64+0x48] ;  /* 0x0000480e120c7981 */ /* 0x000ea2000c1e1b00 */
[----:B----4-:R-:W-:-:S04]  /*3360*/  DADD R10, R20, R10 ;  /* 0x00000000140a7229 */ /* 0x010fc8000000000a */
[----:B------:R-:W-:Y:S01]  /*3370*/  DADD R24, R24, R8 ;  /* 0x0000000018187229 */ /* 0x000fe20000000008 */
[----:B------:R-:W4:Y:S07]  /*3380*/  LDG.E.64 R20, desc[UR14][R18.64+0x40] ;  /* 0x0000400e12147981 */ /* 0x000f2e000c1e1b00 */
[----:B------:R-:W-:Y:S01]  /*3390*/  DADD R24, R24, R10 ;  /* 0x0000000018187229 */ /* 0x000fe2000000000a */
[----:B------:R-:W5:Y:S02]  /*33a0*/  LDS.128 R8, [UR12+0x30] ;  /* 0x0000300cff087984 */ /* 0x000f640008000c00 */
[----:B-----5:R-:W-:-:S02]  /*33b0*/  DADD R8, R22, R8 ;  /* 0x0000000016087229 */ /* 0x020fc40000000008 */
[----:B------:R-:W5:Y:S06]  /*33c0*/  LDG.E.64 R22, desc[UR14][R18.64+0x50] ;  /* 0x0000500e12167981 */ /* 0x000f6c000c1e1b00 */
[----:B------:R-:W-:Y:S02]  /*33d0*/  DADD R24, R24, R8 ;  /* 0x0000000018187229 */ /* 0x000fe40000000008 */
[----:B---3--:R-:W-:Y:S01]  /*33e0*/  DADD R14, R14, R10 ;  /* 0x000000000e0e7229 */ /* 0x008fe2000000000a */
[----:B------:R-:W4:Y:S07]  /*33f0*/  LDS.128 R8, [UR12+0x40] ;  /* 0x0000400cff087984 */ /* 0x000f2e0008000c00 */
[----:B------:R-:W-:-:S02]  /*3400*/  DADD R24, R24, R14 ;  /* 0x0000000018187229 */ /* 0x000fc4000000000e */
[----:B------:R-:W3:Y:S01]  /*3410*/  LDG.E.64 R14, desc[UR14][R18.64+0x58] ;  /* 0x0000580e120e7981 */ /* 0x000ee2000c1e1b00 */
[----:B----4-:R-:W-:Y:S02]  /*3420*/  DADD R8, R20, R8 ;  /* 0x0000000014087229 */ /* 0x010fe40000000008 */
[----:B--2---:R-:W-:Y:S01]  /*3430*/  DADD R20, R12, R10 ;  /* 0x000000000c147229 */ /* 0x004fe2000000000a */
[----:B------:R-:W2:Y:S05]  /*3440*/  LDG.E.64 R12, desc[UR14][R18.64+0x60] ;  /* 0x0000600e120c7981 */ /* 0x000eaa000c1e1b00 */
[----:B------:R-:W-:Y:S02]  /*3450*/  DADD R26, R24, R8 ;  /* 0x00000000181a7229 */ /* 0x000fe40000000008 */
[----:B------:R-:W5:Y:S04]  /*3460*/  LDS.128 R8, [UR12+0x50] ;  /* 0x0000500cff087984 */ /* 0x000f680008000c00 */
[----:B------:R-:W4:Y:S02]  /*3470*/  LDG.E.64 R24, desc[UR14][R18.64+0x78] ;  /* 0x0000780e12187981 */ /* 0x000f24000c1e1b00 */
[----:B------:R-:W-:-:S02]  /*3480*/  DADD R26, R26, R20 ;  /* 0x000000001a1a7229 */ /* 0x000fc40000000014 */
[----:B------:R-:W4:Y:S01]  /*3490*/  LDG.E.64 R20, desc[UR14][R18.64+0x68] ;  /* 0x0000680e12147981 */ /* 0x000f22000c1e1b00 */
[----:B-----5:R-:W-:-:S03]  /*34a0*/  DADD R8, R22, R8 ;  /* 0x0000000016087229 */ /* 0x020fc60000000008 */
[----:B------:R-:W5:Y:S05]  /*34b0*/  LDG.E.64 R22, desc[UR14][R18.64+0x70] ;  /* 0x0000700e12167981 */ /* 0x000f6a000c1e1b00 */
[----:B------:R-:W-:Y:S02]  /*34c0*/  DADD R26, R26, R8 ;  /* 0x000000001a1a7229 */ /* 0x000fe40000000008 */
[----:B---3--:R-:W-:Y:S01]  /*34d0*/  DADD R14, R14, R10 ;  /* 0x000000000e0e7229 */ /* 0x008fe2000000000a */
[----:B------:R-:W2:Y:S07]  /*34e0*/  LDS.128 R8, [UR12+0x60] ;  /* 0x0000600cff087984 */ /* 0x000eae0008000c00 */
[----:B------:R-:W-:Y:S01]  /*34f0*/  DADD R26, R26, R14 ;  /* 0x000000001a1a7229 */ /* 0x000fe2000000000e */
[----:B------:R-:W-:-:S04]  /*3500*/  UIADD3 UR6, UPT, UPT, UR6, 0x10, URZ ;  /* 0x0000001006067890 */ /* 0x000fc8000fffe0ff */
[----:B------:R-:W-:Y:S01]  /*3510*/  UISETP.NE.AND UP1, UPT, UR6, UR10, UPT ;  /* 0x0000000a0600728c */ /* 0x000fe2000bf25270 */
[----:B--2---:R-:W-:Y:S01]  /*3520*/  DADD R8, R12, R8 ;  /* 0x000000000c087229 */ /* 0x004fe20000000008 */
[----:B------:R-:W5:Y:S07]  /*3530*/  LDS.128 R12, [UR12+0x70] ;  /* 0x0000700cff0c7984 */ /* 0x000f6e0008000c00 */
[----:B------:R-:W-:Y:S02]  /*3540*/  DADD R26, R26, R8 ;  /* 0x000000001a1a7229 */ /* 0x000fe40000000008 */
[----:B----4-:R-:W-:-:S08]  /*3550*/  DADD R10, R20, R10 ;  /* 0x00000000140a7229 */ /* 0x010fd0000000000a */
[----:B------:R-:W-:Y:S02]  /*3560*/  DADD R10, R26, R10 ;  /* 0x000000001a0a7229 */ /* 0x000fe4000000000a */
[----:B-----5:R-:W-:Y:S02]  /*3570*/  DADD R12, R22, R12 ;  /* 0x00000000160c7229 */ /* 0x020fe4000000000c */
[----:B------:R-:W-:-:S06]  /*3580*/  DADD R14, R24, R14 ;  /* 0x00000000180e7229 */ /* 0x000fcc000000000e */
[----:B------:R-:W-:-:S08]  /*3590*/  DADD R10, R10, R12 ;  /* 0x000000000a0a7229 */ /* 0x000fd0000000000c */
[----:B------:R-:W-:Y:S01]  /*35a0*/  DADD R20, R10, R14 ;  /* 0x000000000a147229 */ /* 0x000fe2000000000e */
[----:B------:R-:W-:Y:S10]  /*35b0*/  BRA.U UP1, `(.L_x_28) ;  /* 0xfffffffd01047547 */ /* 0x000ff4000b83ffff */
[----:B------:R-:W-:-:S05]  /*35c0*/  UMOV UR6, UR10 ;  /* 0x0000000a00067c82 */ /* 0x000fca0008000000 */
.L_x_27:
[----:B------:R-:W-:-:S09]  /*35d0*/  UISETP.NE.AND UP1, UPT, UR22, URZ, UPT ;  /* 0x000000ff1600728c */ /* 0x000fd2000bf25270 */
[----:B------:R-:W-:Y:S05]  /*35e0*/  BRA.U !UP1, `(.L_x_26) ;  /* 0x0000000509b07547 */ /* 0x000fea000b800000 */
[----:B------:R-:W-:Y:S02]  /*35f0*/  UIADD3 UR11, UPT, UPT, UR22, -0x1, URZ ;  /* 0xffffffff160b7890 */ /* 0x000fe4000fffe0ff */
[----:B------:R-:W-:Y:S02]  /*3600*/  UISETP.NE.AND UP2, UPT, UR23, URZ, UPT ;  /* 0x000000ff1700728c */ /* 0x000fe4000bf45270 */
[----:B------:R-:W-:-:S09]  /*3610*/  UISETP.GE.U32.AND UP1, UPT, UR11, 0x7, UPT ;  /* 0x000000070b00788c */ /* 0x000fd2000bf26070 */
[----:B------:R-:W-:Y:S05]  /*3620*/  BRA.U !UP1, `(.L_x_29) ;  /* 0x0000000109a87547 */ /* 0x000fea000b800000 */
[----:B------:R-:W1:Y:S01]  /*3630*/  LDC.64 R18, c[0x0][0x3b0] ;  /* 0x0000ec00ff127b82 */ /* 0x000e620000000a00 */
[----:B------:R-:W2:Y:S01]  /*3640*/  LDCU.64 UR12, c[0x0][0x3b0] ;  /* 0x00007600ff0c77ac */ /* 0x000ea20008000a00 */
[C---:B------:R-:W-:Y:S02]  /*3650*/  IADD3 R9, PT, PT, R2.reuse, UR6, RZ ;  /* 0x0000000602097c10 */ /* 0x040fe4000fffe0ff */
[----:B------:R-:W-:-:S03]  /*3660*/  IADD3 R8, P1, PT, R2, UR6, RZ ;  /* 0x0000000602087c10 */ /* 0x000fc6000ff3e0ff */
[----:B-1----:R-:W-:Y:S01]  /*3670*/  IMAD.WIDE.U32 R18, R9, 0x8, R18 ;  /* 0x0000000809127825 */ /* 0x002fe200078e0012 */
[----:B------:R-:W-:Y:S02]  /*3680*/  IADD3.X R9, PT, PT, RZ, RZ, RZ, P1, !PT ;  /* 0x000000ffff097210 */ /* 0x000fe40000ffe4ff */
[----:B--2---:R-:W-:-:S03]  /*3690*/  LEA R24, P1, R8, UR12, 0x3 ;  /* 0x0000000c08187c11 */ /* 0x004fc6000f8218ff */
[----:B------:R-:W2:Y:S01]  /*36a0*/  LDG.E.64 R18, desc[UR14][R18.64] ;  /* 0x0000000e12127981 */ /* 0x000ea2000c1e1b00 */
[----:B------:R-:W-:-:S05]  /*36b0*/  LEA.HI.X R25, R8, UR13, R9, 0x3, P1 ;  /* 0x0000000d08197c11 */ /* 0x000fca00088f1c09 */
[----:B------:R-:W4:Y:S04]  /*36c0*/  LDG.E.64 R14, desc[UR14][R24.64+0x8] ;  /* 0x0000080e180e7981 */ /* 0x000f28000c1e1b00 */
[----:B------:R-:W5:Y:S01]  /*36d0*/  LDG.E.64 R22, desc[UR14][R24.64+0x10] ;  /* 0x0000100e18167981 */ /* 0x000f62000c1e1b00 */
[----:B------:R-:W1:Y:S01]  /*36e0*/  S2UR UR12, SR_CgaCtaId ;  /* 0x00000000000c79c3 */ /* 0x000e620000008800 */
[----:B------:R-:W-:Y:S02]  /*36f0*/  UMOV UR11, 0x400 ;  /* 0x00000400000b7882 */ /* 0x000fe40000000000 */
[----:B------:R-:W-:Y:S01]  /*3700*/  UIADD3 UR11, UPT, UPT, UR11, 0x860, URZ ;  /* 0x000008600b0b7890 */ /* 0x000fe2000fffe0ff */
[----:B------:R-:W3:Y:S03]  /*3710*/  LDG.E.64 R12, desc[UR14][R24.64+0x18] ;  /* 0x0000180e180c7981 */ /* 0x000ee6000c1e1b00 */
[----:B-1----:R-:W-:-:S04]  /*3720*/  ULEA UR11, UR12, UR11, 0x18 ;  /* 0x0000000b0c0b7291 */ /* 0x002fc8000f8ec0ff */
[----:B------:R-:W-:-:S09]  /*3730*/  ULEA UR11, UR6, UR11, 0x3 ;  /* 0x0000000b060b7291 */ /* 0x000fd2000f8e18ff */
[----:B0-----:R-:W2:Y:S02]  /*3740*/  LDS.128 R8, [UR11] ;  /* 0x0000000bff087984 */ /* 0x001ea40008000c00 */
[----:B--2---:R-:W-:Y:S02]  /*3750*/  DADD R8, R18, R8 ;  /* 0x0000000012087229 */ /* 0x004fe40000000008 */
[----:B----4-:R-:W-:Y:S01]  /*3760*/  DADD R18, R14, R10 ;  /* 0x000000000e127229 */ /* 0x010fe2000000000a */
[----:B------:R-:W2:Y:S05]  /*3770*/  LDG.E.64 R14, desc[UR14][R24.64+0x20] ;  /* 0x0000200e180e7981 */ /* 0x000eaa000c1e1b00 */
[----:B------:R-:W-:-:S02]  /*3780*/  DADD R26, R20, R8 ;  /* 0x00000000141a7229 */ /* 0x000fc40000000008 */
[----:B------:R-:W5:Y:S04]  /*3790*/  LDS.128 R8, [UR11+0x10] ;  /* 0x0000100bff087984 */ /* 0x000f680008000c00 */
[----:B------:R-:W4:Y:S02]  /*37a0*/  LDG.E.64 R20, desc[UR14][R24.64+0x30] ;  /* 0x0000300e18147981 */ /* 0x000f24000c1e1b00 */
[----:B------:R-:W-:Y:S02]  /*37b0*/  DADD R26, R26, R18 ;  /* 0x000000001a1a7229 */ /* 0x000fe40000000012 */
[----:B------:R-:W4:Y:S01]  /*37c0*/  LDG.E.64 R18, desc[UR14][R24.64+0x28] ;  /* 0x0000280e18127981 */ /* 0x000f22000c1e1b00 */
[----:B-----5:R-:W-:-:S03]  /*37d0*/  DADD R8, R22, R8 ;  /* 0x0000000016087229 */ /* 0x020fc60000000008 */
[----:B------:R-:W5:Y:S01]  /*37e0*/  LDG.E.64 R22, desc[UR14][R24.64+0x38] ;  /* 0x0000380e18167981 */ /* 0x000f62000c1e1b00 */
[----:B---3--:R-:W-:-:S04]  /*37f0*/  DADD R12, R12, R10 ;  /* 0x000000000c0c7229 */ /* 0x008fc8000000000a */
[----:B------:R-:W-:Y:S02]  /*3800*/  DADD R26, R26, R8 ;  /* 0x000000001a1a7229 */ /* 0x000fe40000000008 */
[----:B------:R-:W2:Y:S06]  /*3810*/  LDS.128 R8, [UR11+0x20] ;  /* 0x0000200bff087984 */ /* 0x000eac0008000c00 */
[----:B------:R-:W-:Y:S01]  /*3820*/  DADD R26, R26, R12 ;  /* 0x000000001a1a7229 */ /* 0x000fe2000000000c */
[----:B------:R-:W-:Y:S01]  /*3830*/  UIADD3 UR6, UPT, UPT, UR6, 0x8, URZ ;  /* 0x0000000806067890 */ /* 0x000fe2000fffe0ff */
[----:B--2---:R-:W-:Y:S01]  /*3840*/  DADD R8, R14, R8 ;  /* 0x000000000e087229 */ /* 0x004fe20000000008 */
[----:B------:R-:W0:Y:S07]  /*3850*/  LDS.128 R12, [UR11+0x30] ;  /* 0x0000300bff0c7984 */ /* 0x000e2e0008000c00 */
[----:B------:R-:W-:-:S02]  /*3860*/  DADD R26, R26, R8 ;  /* 0x000000001a1a7229 */ /* 0x000fc40000000008 */
[----:B----4-:R-:W-:-:S08]  /*3870*/  DADD R10, R18, R10 ;  /* 0x00000000120a7229 */ /* 0x010fd0000000000a */
[----:B------:R-:W-:Y:S02]  /*3880*/  DADD R10, R26, R10 ;  /* 0x000000001a0a7229 */ /* 0x000fe4000000000a */
[----:B0-----:R-:W-:Y:S02]  /*3890*/  DADD R12, R20, R12 ;  /* 0x00000000140c7229 */ /* 0x001fe4000000000c */
[----:B-----5:R-:W-:-:S06]  /*38a0*/  DADD R14, R22, R14 ;  /* 0x00000000160e7229 */ /* 0x020fcc000000000e */
[----:B------:R-:W-:-:S08]  /*38b0*/  DADD R10, R10, R12 ;  /* 0x000000000a0a7229 */ /* 0x000fd0000000000c */
[----:B------:R-:W-:-:S11]  /*38c0*/  DADD R20, R10, R14 ;  /* 0x000000000a147229 */ /* 0x000fd6000000000e */
.L_x_29:
[----:B------:R-:W-:Y:S05]  /*38d0*/  BRA.U !UP2, `(.L_x_26) ;  /* 0x000000010af47547 */ /* 0x000fea000b800000 */
[----:B------:R-:W-:Y:S02]  /*38e0*/  UIADD3 UR11, UPT, UPT, UR23, -0x1, URZ ;  /* 0xffffffff170b7890 */ /* 0x000fe4000fffe0ff */
[----:B------:R-:W-:Y:S02]  /*38f0*/  UISETP.NE.AND UP2, UPT, UR24, URZ, UPT ;  /* 0x000000ff1800728c */ /* 0x000fe4000bf45270 */
[----:B------:R-:W-:-:S09]  /*3900*/  UISETP.GE.U32.AND UP1, UPT, UR11, 0x3, UPT ;  /* 0x000000030b00788c */ /* 0x000fd2000bf26070 */
[----:B------:R-:W-:Y:S05]  /*3910*/  BRA.U !UP1, `(.L_x_30) ;  /* 0x0000000109707547 */ /* 0x000fea000b800000 */
[----:B------:R-:W1:Y:S01]  /*3920*/  LDC.64 R8, c[0x0][0x3b0] ;  /* 0x0000ec00ff087b82 */ /* 0x000e620000000a00 */
[----:B0-----:R-:W-:Y:S01]  /*3930*/  IADD3 R11, PT, PT, R2, UR6, RZ ;  /* 0x00000006020b7c10 */ /* 0x001fe2000fffe0ff */
[----:B------:R-:W0:Y:S04]  /*3940*/  LDCU.64 UR12, c[0x0][0x3b0] ;  /* 0x00007600ff0c77ac */ /* 0x000e280008000a00 */
[----:B-1----:R-:W-:-:S05]  /*3950*/  IMAD.WIDE.U32 R8, R11, 0x8, R8 ;  /* 0x000000080b087825 */ /* 0x002fca00078e0008 */
[----:B------:R1:W2:Y:S01]  /*3960*/  LDG.E.64 R12, desc[UR14][R8.64] ;  /* 0x0000000e080c7981 */ /* 0x0002a2000c1e1b00 */
[----:B------:R-:W-:-:S04]  /*3970*/  IADD3 R10, P1, PT, R2, UR6, RZ ;  /* 0x00000006020a7c10 */ /* 0x000fc8000ff3e0ff */
[----:B------:R-:W-:Y:S02]  /*3980*/  IADD3.X R11, PT, PT, RZ, RZ, RZ, P1, !PT ;  /* 0x000000ffff0b7210 */ /* 0x000fe40000ffe4ff */
[----:B0-----:R-:W-:-:S04]  /*3990*/  LEA R26, P1, R10, UR12, 0x3 ;  /* 0x0000000c0a1a7c11 */ /* 0x001fc8000f8218ff */
[----:B------:R-:W-:-:S05]  /*39a0*/  LEA.HI.X R27, R10, UR13, R11, 0x3, P1 ;  /* 0x0000000d0a1b7c11 */ /* 0x000fca00088f1c0b */
[----:B------:R-:W4:Y:S04]  /*39b0*/  LDG.E.64 R24, desc[UR14][R26.64+0x8] ;  /* 0x0000080e1a187981 */ /* 0x000f28000c1e1b00 */
[----:B------:R-:W5:Y:S04]  /*39c0*/  LDG.E.64 R22, desc[UR14][R26.64+0x10] ;  /* 0x0000100e1a167981 */ /* 0x000f68000c1e1b00 */
[----:B------:R-:W3:Y:S01]  /*39d0*/  LDG.E.64 R18, desc[UR14][R26.64+0x18] ;  /* 0x0000180e1a127981 */ /* 0x000ee2000c1e1b00 */
[----:B------:R-:W0:Y:S01]  /*39e0*/  S2UR UR12, SR_CgaCtaId ;  /* 0x00000000000c79c3 */ /* 0x000e220000008800 */
[----:B------:R-:W-:-:S02]  /*39f0*/  UMOV UR11, 0x400 ;  /* 0x00000400000b7882 */ /* 0x000fc40000000000 */
[----:B------:R-:W-:-:S04]  /*3a00*/  UIADD3 UR11, UPT, UPT, UR11, 0x860, URZ ;  /* 0x000008600b0b7890 */ /* 0x000fc8000fffe0ff */
[----:B0-----:R-:W-:-:S04]  /*3a10*/  ULEA UR11, UR12, UR11, 0x18 ;  /* 0x0000000b0c0b7291 */ /* 0x001fc8000f8ec0ff */
[----:B------:R-:W-:Y:S02]  /*3a20*/  ULEA UR11, UR6, UR11, 0x3 ;  /* 0x0000000b060b7291 */ /* 0x000fe4000f8e18ff */
[----:B------:R-:W-:-:S07]  /*3a30*/  UIADD3 UR6, UPT, UPT, UR6, 0x4, URZ ;  /* 0x0000000406067890 */ /* 0x000fce000fffe0ff */
[----:B-1----:R-:W2:Y:S02]  /*3a40*/  LDS.128 R8, [UR11] ;  /* 0x0000000bff087984 */ /* 0x002ea40008000c00 */
[----:B--2---:R-:W-:Y:S02]  /*3a50*/  DADD R8, R12, R8 ;  /* 0x000000000c087229 */ /* 0x004fe40000000008 */
[----:B------:R-:W5:Y:S06]  /*3a60*/  LDS.128 R12, [UR11+0x10] ;  /* 0x0000100bff0c7984 */ /* 0x000f6c0008000c00 */
[----:B------:R-:W-:-:S02]  /*3a70*/  DADD R20, R20, R8 ;  /* 0x0000000014147229 */ /* 0x000fc40000000008 */
[----:B----4-:R-:W-:-:S08]  /*3a80*/  DADD R10, R24, R10 ;  /* 0x00000000180a7229 */ /* 0x010fd0000000000a */
[----:B------:R-:W-:Y:S02]  /*3a90*/  DADD R10, R20, R10 ;  /* 0x00000000140a7229 */ /* 0x000fe4000000000a */
[----:B-----5:R-:W-:Y:S02]  /*3aa0*/  DADD R12, R22, R12 ;  /* 0x00000000160c7229 */ /* 0x020fe4000000000c */
[----:B---3--:R-:W-:-:S06]  /*3ab0*/  DADD R14, R18, R14 ;  /* 0x00000000120e7229 */ /* 0x008fcc000000000e */
[----:B------:R-:W-:-:S08]  /*3ac0*/  DADD R10, R10, R12 ;  /* 0x000000000a0a7229 */ /* 0x000fd0000000000c */
[----:B------:R-:W-:-:S11]  /*3ad0*/  DADD R20, R10, R14 ;  /* 0x000000000a147229 */ /* 0x000fd6000000000e */
.L_x_30:
[----:B------:R-:W-:Y:S05]  /*3ae0*/  BRA.U !UP2, `(.L_x_26) ;  /* 0x000000010a707547 */ /* 0x000fea000b800000 */
[----:B------:R-:W1:Y:S01]  /*3af0*/  LDC.64 R12, c[0x0][0x3b0] ;  /* 0x0000ec00ff0c7b82 */ /* 0x000e620000000a00 */
[----:B------:R-:W-:-:S05]  /*3b00*/  IADD3 R9, PT, PT, R2, UR6, RZ ;  /* 0x0000000602097c10 */ /* 0x000fca000fffe0ff */
[----:B-1----:R-:W-:-:S06]  /*3b10*/  IMAD.WIDE.U32 R12, R9, 0x8, R12 ;  /* 0x00000008090c7825 */ /* 0x002fcc00078e000c */
[----:B------:R-:W2:Y:S01]  /*3b20*/  LDG.E.64 R12, desc[UR14][R12.64] ;  /* 0x0000000e0c0c7981 */ /* 0x000ea2000c1e1b00 */
[----:B------:R-:W1:Y:S01]  /*3b30*/  S2UR UR12, SR_CgaCtaId ;  /* 0x00000000000c79c3 */ /* 0x000e620000008800 */
[----:B------:R-:W-:Y:S01]  /*3b40*/  UMOV UR11, 0x400 ;  /* 0x00000400000b7882 */ /* 0x000fe20000000000 */
[----:B------:R-:W-:Y:S02]  /*3b50*/  UISETP.NE.AND UP1, UPT, UR24, 0x1, UPT ;  /* 0x000000011800788c */ /* 0x000fe4000bf25270 */
[----:B------:R-:W-:-:S04]  /*3b60*/  UIADD3 UR11, UPT, UPT, UR11, 0x860, URZ ;  /* 0x000008600b0b7890 */ /* 0x000fc8000fffe0ff */
[----:B-1----:R-:W-:-:S04]  /*3b70*/  ULEA UR11, UR12, UR11, 0x18 ;  /* 0x0000000b0c0b7291 */ /* 0x002fc8000f8ec0ff */
[----:B------:R-:W-:-:S09]  /*3b80*/  ULEA UR11, UR6, UR11, 0x3 ;  /* 0x0000000b060b7291 */ /* 0x000fd2000f8e18ff */
[----:B0-----:R-:W2:Y:S02]  /*3b90*/  LDS.128 R8, [UR11] ;  /* 0x0000000bff087984 */ /* 0x001ea40008000c00 */
[----:B--2---:R-:W-:-:S08]  /*3ba0*/  DADD R8, R12, R8 ;  /* 0x000000000c087229 */ /* 0x004fd00000000008 */
[----:B------:R-:W-:Y:S01]  /*3bb0*/  DADD R20, R20, R8 ;  /* 0x0000000014147229 */ /* 0x000fe20000000008 */
[----:B------:R-:W-:Y:S10]  /*3bc0*/  BRA.U !UP1, `(.L_x_26) ;  /* 0x0000000109387547 */ /* 0x000ff4000b800000 */
[----:B------:R-:W0:Y:S01]  /*3bd0*/  LDCU.64 UR12, c[0x0][0x3b0] ;  /* 0x00007600ff0c77ac */ /* 0x000e220008000a00 */
[----:B------:R-:W-:Y:S01]  /*3be0*/  IADD3 R8, P1, PT, R2, UR6, RZ ;  /* 0x0000000602087c10 */ /* 0x000fe2000ff3e0ff */
[----:B------:R-:W-:-:S03]  /*3bf0*/  UISETP.NE.AND UP1, UPT, UR24, 0x2, UPT ;  /* 0x000000021800788c */ /* 0x000fc6000bf25270 */
[----:B------:R-:W-:-:S03]  /*3c00*/  IADD3.X R9, PT, PT, RZ, RZ, RZ, P1, !PT ;  /* 0x000000ffff097210 */ /* 0x000fc60000ffe4ff */
[----:B------:R-:W-:Y:S02]  /*3c10*/  PLOP3.LUT P2, PT, PT, PT, UP1, 0x80, 0x8 ;  /* 0x000000000008781c */ /* 0x000fe40003f4f018 */
[----:B0-----:R-:W-:-:S04]  /*3c20*/  LEA R18, P1, R8, UR12, 0x3 ;  /* 0x0000000c08127c11 */ /* 0x001fc8000f8218ff */
[----:B------:R-:W-:-:S07]  /*3c30*/  LEA.HI.X R19, R8, UR13, R9, 0x3, P1 ;  /* 0x0000000d08137c11 */ /* 0x000fce00088f1c09 */
[----:B------:R-:W0:Y:S04]  /*3c40*/  @P2 LDS.64 R14, [UR11+0x10] ;  /* 0x0000100bff0e2984 */ /* 0x000e280008000a00 */
[----:B------:R-:W2:Y:S04]  /*3c50*/  LDG.E.64 R8, desc[UR14][R18.64+0x8] ;  /* 0x0000080e12087981 */ /* 0x000ea8000c1e1b00 */
[----:B------:R-:W0:Y:S01]  /*3c60*/  @P2 LDG.E.64 R12, desc[UR14][R18.64+0x10] ;  /* 0x0000100e120c2981 */ /* 0x000e22000c1e1b00 */
[----:B--2---:R-:W-:Y:S02]  /*3c70*/  DADD R8, R8, R10 ;  /* 0x0000000008087229 */ /* 0x004fe4000000000a */
[----:B0-----:R-:W-:-:S06]  /*3c80*/  @P2 DADD R12, R12, R14 ;  /* 0x000000000c0c2229 */ /* 0x001fcc000000000e */
[----:B------:R-:W-:-:S08]  /*3c90*/  DADD R20, R20, R8 ;  /* 0x0000000014147229 */ /* 0x000fd00000000008 */
[----:B------:R-:W-:-:S11]  /*3ca0*/  @P2 DADD R20, R20, R12 ;  /* 0x0000000014142229 */ /* 0x000fd6000000000c */
.L_x_26:
[----:B---3--:R-:W-:-:S08]  /*3cb0*/  DADD R8, -R16, 1 ;  /* 0x3ff0000010087429 */ /* 0x008fd00000000100 */
[----:B------:R-:W-:-:S08]  /*3cc0*/  DMUL R8, R16, R8 ;  /* 0x0000000810087228 */ /* 0x000fd00000000000 */
[----:B------:R-:W-:Y:S01]  /*3cd0*/  DMUL R20, R8, R20 ;  /* 0x0000001408147228 */ /* 0x000fe20000000000 */
[----:B------:R-:W-:Y:S10]  /*3ce0*/  @!P0 BRA `(.L_x_31) ;  /* 0x0000000400d08947 */ /* 0x000ff40003800000 */
[----:B------:R-:W1:Y:S01]  /*3cf0*/  LDCU UR6, c[0x0][0x388] ;  /* 0x00007100ff0677ac */ /* 0x000e620008000800 */
[----:B0-----:R-:W-:Y:S01]  /*3d00*/  MOV R11, RZ ;  /* 0x000000ff000b7202 */ /* 0x001fe20000000f00 */
[----:B------:R-:W-:Y:S01]  /*3d10*/  UMOV UR12, 0xeb1c432d ;  /* 0xeb1c432d000c7882 */ /* 0x000fe20000000000 */
[----:B------:R-:W-:Y:S02]  /*3d20*/  UMOV UR13, 0x3f1a36e2 ;  /* 0x3f1a36e2000d7882 */ /* 0x000fe40000000000 */
[----:B------:R-:W-:Y:S01]  /*3d30*/  DMUL R8, R20, UR12 ;  /* 0x0000000c14087c28 */ /* 0x000fe20008000000 */
[----:B-1----:R-:W-:-:S09]  /*3d40*/  UISETP.GE.U32.AND UP1, UPT, UR6, 0x8, UPT ;  /* 0x000000080600788c */ /* 0x002fd2000bf26070 */
[----:B------:R-:W-:Y:S05]  /*3d50*/  BRA.U !UP1, `(.L_x_32) ;  /* 0x0000000109c47547 */ /* 0x000fea000b800000 */
[----:B------:R-:W-:-:S07]  /*3d60*/  MOV R13, RZ ;  /* 0x000000ff000d7202 */ /* 0x000fce0000000f00 */
.L_x_33:
[----:B------:R-:W0:Y:S01]  /*3d70*/  LDC R12, c[0x0][0x38c] ;  /* 0x0000e300ff0c7b82 */ /* 0x000e220000000800 */
[----:B------:R-:W-:-:S05]  /*3d80*/  IMAD.WIDE.U32 R10, R13, 0x8, R4 ;  /* 0x000000080d0a7825 */ /* 0x000fca00078e0004 */
[----:B--2---:R-:W2:Y:S02]  /*3d90*/  LDG.E.64 R18, desc[UR14][R10.64] ;  /* 0x0000000e0a127981 */ /* 0x004ea4000c1e1b00 */
[----:B------:R-:W1:Y:S01]  /*3da0*/  LDC.64 R14, c[0x0][0x3a0] ;  /* 0x0000e800ff0e7b82 */ /* 0x000e620000000a00 */
[----:B0-----:R-:W-:-:S04]  /*3db0*/  IMAD R17, R13, R12, R0 ;  /* 0x0000000c0d117224 */ /* 0x001fc800078e0200 */
[----:B-1----:R-:W-:-:S05]  /*3dc0*/  IMAD.WIDE R14, R17, 0x8, R14 ;  /* 0x00000008110e7825 */ /* 0x002fca00078e020e */
[----:B------:R-:W2:Y:S02]  /*3dd0*/  LDG.E.64 R16, desc[UR14][R14.64] ;  /* 0x0000000e0e107981 */ /* 0x000ea4000c1e1b00 */
[----:B--2---:R-:W-:Y:S01]  /*3de0*/  DFMA R24, -R8, R18, R16 ;  /* 0x000000120818722b */ /* 0x004fe20000000110 */
[----:B------:R-:W-:-:S06]  /*3df0*/  IMAD.WIDE R16, R12, 0x8, R14 ;  /* 0x000000080c107825 */ /* 0x000fcc00078e020e */
[----:B------:R0:W-:Y:S04]  /*3e00*/  STG.E.64 desc[UR14][R14.64], R24 ;  /* 0x000000180e007986 */ /* 0x0001e8000c101b0e */
[----:B------:R-:W2:Y:S04]  /*3e10*/  LDG.E.64 R18, desc[UR14][R16.64] ;  /* 0x0000000e10127981 */ /* 0x000ea8000c1e1b00 */
        /* <DEDUP_REMOVED lines=9> */
[----:B0-----:R-:W3:Y:S04]  /*3eb0*/  LDG.E.64 R14, desc[UR14][R22.64] ;  /* 0x0000000e160e7981 */ /* 0x001ee8000c1e1b00 */
[----:B------:R-:W3:Y:S02]  /*3ec0*/  LDG.E.64 R24, desc[UR14][R10.64+0x18] ;  /* 0x0000180e0a187981 */ /* 0x000ee4000c1e1b00 */
[----:B---3--:R-:W-:Y:S01]  /*3ed0*/  DFMA R24, -R8, R24, R14 ;  /* 0x000000180818722b */ /* 0x008fe2000000010e */
[----:B------:R-:W-:-:S06]  /*3ee0*/  IMAD.WIDE R14, R12, 0x8, R22 ;  /* 0x000000080c0e7825 */ /* 0x000fcc00078e0216 */
[----:B------:R0:W-:Y:S04]  /*3ef0*/  STG.E.64 desc[UR14][R22.64], R24 ;  /* 0x0000001816007986 */ /* 0x0001e8000c101b0e */
[----:B-1----:R-:W3:Y:S04]  /*3f00*/  LDG.E.64 R16, desc[UR14][R14.64] ;  /* 0x0000000e0e107981 */ /* 0x002ee8000c1e1b00 */
[----:B------:R-:W3:Y:S02]  /*3f10*/  LDG.E.64 R26, desc[UR14][R10.64+0x20] ;  /* 0x0000200e0a1a7981 */ /* 0x000ee4000c1e1b00 */
[----:B---3--:R-:W-:Y:S01]  /*3f20*/  DFMA R26, -R8, R26, R16 ;  /* 0x0000001a081a722b */ /* 0x008fe20000000110 */
[----:B------:R-:W-:-:S06]  /*3f30*/  IMAD.WIDE R16, R12, 0x8, R14 ;  /* 0x000000080c107825 */ /* 0x000fcc00078e020e */
[----:B------:R1:W-:Y:S04]  /*3f40*/  STG.E.64 desc[UR14][R14.64], R26 ;  /* 0x0000001a0e007986 */ /* 0x0003e8000c101b0e */
[----:B--2---:R-:W2:Y:S04]  /*3f50*/  LDG.E.64 R18, desc[UR14][R16.64] ;  /* 0x0000000e10127981 */ /* 0x004ea8000c1e1b00 */
        /* <DEDUP_REMOVED lines=10> */
[----:B------:R-:W3:Y:S01]  /*4000*/  LDG.E.64 R14, desc[UR14][R22.64] ;  /* 0x0000000e160e7981 */ /* 0x000ee2000c1e1b00 */
[----:B------:R-:W-:-:S04]  /*4010*/  IADD3 R13, PT, PT, R13, 0x8, RZ ;  /* 0x000000080d0d7810 */ /* 0x000fc80007ffe0ff */
[----:B------:R-:W-:Y:S01]  /*4020*/  ISETP.NE.AND P0, PT, R13, UR9, PT ;  /* 0x000000090d007c0c */ /* 0x000fe2000bf05270 */
[----:B---3--:R-:W-:-:S07]  /*4030*/  DFMA R14, -R8, R26, R14 ;  /* 0x0000001a080e722b */ /* 0x008fce000000010e */
[----:B------:R2:W-:Y:S05]  /*4040*/  STG.E.64 desc[UR14][R22.64], R14 ;  /* 0x0000000e16007986 */ /* 0x0005ea000c101b0e */
[----:B------:R-:W-:Y:S05]  /*4050*/  @P0 BRA `(.L_x_33) ;  /* 0xfffffffc00440947 */ /* 0x000fea000383ffff */
[----:B------:R-:W-:-:S07]  /*4060*/  MOV R11, UR9 ;  /* 0x00000009000b7c02 */ /* 0x000fce0008000f00 */
.L_x_32:
[----:B------:R-:W-:-:S09]  /*4070*/  UISETP.NE.AND UP1, UPT, UR16, URZ, UPT ;  /* 0x000000ff1000728c */ /* 0x000fd2000bf25270 */
[----:B------:R-:W-:Y:S05]  /*4080*/  BRA.U !UP1, `(.L_x_31) ;  /* 0x0000000109e87547 */ /* 0x000fea000b800000 */
[----:B------:R-:W-:Y:S02]  /*4090*/  UIADD3 UR6, UPT, UPT, UR16, -0x1, URZ ;  /* 0xffffffff10067890 */ /* 0x000fe4000fffe0ff */
[----:B------:R-:W-:Y:S02]  /*40a0*/  UISETP.NE.AND UP2, UPT, UR20, URZ, UPT ;  /* 0x000000ff1400728c */ /* 0x000fe4000bf45270 */
[----:B------:R-:W-:-:S09]  /*40b0*/  UISETP.GE.U32.AND UP1, UPT, UR6, 0x3, UPT ;  /* 0x000000030600788c */ /* 0x000fd2000bf26070 */
[----:B------:R-:W-:Y:S05]  /*40c0*/  BRA.U !UP1, `(.L_x_34) ;  /* 0x0000000109647547 */ /* 0x000fea000b800000 */
[----:B--2---:R-:W0:Y:S01]  /*40d0*/  LDC R19, c[0x0][0x38c] ;  /* 0x0000e300ff137b82 */ /* 0x004e220000000800 */
[----:B------:R-:W-:-:S05]  /*40e0*/  IMAD.WIDE.U32 R12, R11, 0x8, R4 ;  /* 0x000000080b0c7825 */ /* 0x000fca00078e0004 */
[----:B------:R-:W2:Y:S02]  /*40f0*/  LDG.E.64 R22, desc[UR14][R12.64] ;  /* 0x0000000e0c167981 */ /* 0x000ea4000c1e1b00 */
        /* <DEDUP_REMOVED lines=13> */
[----:B0-----:R-:W2:Y:S01]  /*41d0*/  LDG.E.64 R24, desc[UR14][R12.64+0x10] ;  /* 0x0000100e0c187981 */ /* 0x001ea2000c1e1b00 */
[----:B------:R-:W-:Y:S01]  /*41e0*/  IMAD.WIDE R18, R19, 0x8, R22 ;  /* 0x0000000813127825 */ /* 0x000fe200078e0216 */
[----:B--2---:R-:W-:-:S07]  /*41f0*/  DFMA R28, -R8, R24, R28 ;  /* 0x00000018081c722b */ /* 0x004fce000000011c */
[----:B------:R1:W-:Y:S04]  /*4200*/  STG.E.64 desc[UR14][R22.64], R28 ;  /* 0x0000001c16007986 */ /* 0x0003e8000c101b0e */
[----:B------:R-:W2:Y:S04]  /*4210*/  LDG.E.64 R24, desc[UR14][R12.64+0x18] ;  /* 0x0000180e0c187981 */ /* 0x000ea8000c1e1b00 */
[----:B------:R-:W2:Y:S01]  /*4220*/  LDG.E.64 R14, desc[UR14][R18.64] ;  /* 0x0000000e120e7981 */ /* 0x000ea2000c1e1b00 */
[----:B------:R-:W-:Y:S01]  /*4230*/  IADD3 R11, PT, PT, R11, 0x4, RZ ;  /* 0x000000040b0b7810 */ /* 0x000fe20007ffe0ff */
[----:B--2---:R-:W-:-:S07]  /*4240*/  DFMA R14, -R8, R24, R14 ;  /* 0x00000018080e722b */ /* 0x004fce000000010e */
[----:B------:R1:W-:Y:S04]  /*4250*/  STG.E.64 desc[UR14][R18.64], R14 ;  /* 0x0000000e12007986 */ /* 0x0003e8000c101b0e */
.L_x_34:
[----:B------:R-:W-:Y:S05]  /*4260*/  BRA.U !UP2, `(.L_x_31) ;  /* 0x000000010a707547 */ /* 0x000fea000b800000 */
[----:B------:R-:W-:-:S04]  /*4270*/  MOV R10, UR20 ;  /* 0x00000014000a7c02 */ /* 0x000fc80008000f00 */
[----:B------:R-:W-:Y:S02]  /*4280*/  ISETP.NE.AND P1, PT, R10, 0x1, PT ;  /* 0x000000010a00780c */ /* 0x000fe40003f25270 */
[----:B------:R-:W0:Y:S11]  /*4290*/  LDC R10, c[0x0][0x388] ;  /* 0x0000e200ff0a7b82 */ /* 0x000e360000000800 */
[----:B-12---:R-:W1:Y:S01]  /*42a0*/  @P1 LDC R23, c[0x0][0x38c] ;  /* 0x0000e300ff171b82 */ /* 0x006e620000000800 */
[----:B------:R-:W-:-:S05]  /*42b0*/  @P1 IMAD.WIDE.U32 R14, R11, 0x8, R4 ;  /* 0x000000080b0e1825 */ /* 0x000fca00078e0004 */
[----:B------:R-:W2:Y:S02]  /*42c0*/  @P1 LDG.E.64 R16, desc[UR14][R14.64] ;  /* 0x0000000e0e101981 */ /* 0x000ea4000c1e1b00 */
[----:B------:R-:W3:Y:S01]  /*42d0*/  @P1 LDC.64 R18, c[0x0][0x3a0] ;  /* 0x0000e800ff121b82 */ /* 0x000ee20000000a00 */
[----:B-1----:R-:W-:-:S04]  /*42e0*/  @P1 IMAD R13, R11, R23, R0 ;  /* 0x000000170b0d1224 */ /* 0x002fc800078e0200 */
[----:B---3--:R-:W-:-:S05]  /*42f0*/  @P1 IMAD.WIDE R18, R13, 0x8, R18 ;  /* 0x000000080d121825 */ /* 0x008fca00078e0212 */
[----:B------:R-:W2:Y:S01]  /*4300*/  @P1 LDG.E.64 R12, desc[UR14][R18.64] ;  /* 0x0000000e120c1981 */ /* 0x000ea2000c1e1b00 */
[----:B0-----:R-:W-:-:S13]  /*4310*/  LOP3.LUT P0, RZ, R10, 0x1, RZ, 0xc0, !PT ;  /* 0x000000010aff7812 */ /* 0x001fda000780c0ff */
[----:B------:R-:W0:Y:S01]  /*4320*/  @P0 LDC R29, c[0x0][0x38c] ;  /* 0x0000e300ff1d0b82 */ /* 0x000e220000000800 */
[----:B--2---:R-:W-:Y:S01]  /*4330*/  @P1 DFMA R26, -R8, R16, R12 ;  /* 0x00000010081a122b */ /* 0x004fe2000000010c */
[----:B------:R-:W-:-:S06]  /*4340*/  @P1 IMAD.WIDE R12, R23, 0x8, R18 ;  /* 0x00000008170c1825 */ /* 0x000fcc00078e0212 */
[----:B------:R-:W1:Y:S01]  /*4350*/  @P0 LDC.64 R16, c[0x0][0x3a0] ;  /* 0x0000e800ff100b82 */ /* 0x000e620000000a00 */
[----:B------:R3:W-:Y:S04]  /*4360*/  @P1 STG.E.64 desc[UR14][R18.64], R26 ;  /* 0x0000001a12001986 */ /* 0x0007e8000c101b0e */
[----:B------:R-:W2:Y:S04]  /*4370*/  @P1 LDG.E.64 R22, desc[UR14][R14.64+0x8] ;  /* 0x0000080e0e161981 */ /* 0x000ea8000c1e1b00 */
[----:B------:R-:W2:Y:S01]  /*4380*/  @P1 LDG.E.64 R24, desc[UR14][R12.64] ;  /* 0x0000000e0c181981 */ /* 0x000ea2000c1e1b00 */
[----:B------:R-:W-:-:S05]  /*4390*/  @P1 IADD3 R11, PT, PT, R11, 0x2, RZ ;  /* 0x000000020b0b1810 */ /* 0x000fca0007ffe0ff */
[C---:B0-----:R-:W-:Y:S02]  /*43a0*/  @P0 IMAD R29, R11.reuse, R29, R0 ;  /* 0x0000001d0b1d0224 */ /* 0x041fe400078e0200 */
[----:B------:R-:W-:-:S04]  /*43b0*/  @P0 IMAD.WIDE.U32 R10, R11, 0x8, R4 ;  /* 0x000000080b0a0825 */ /* 0x000fc800078e0004 */
[----:B-1----:R-:W-:Y:S01]  /*43c0*/  @P0 IMAD.WIDE R16, R29, 0x8, R16 ;  /* 0x000000081d100825 */ /* 0x002fe200078e0210 */
[----:B--2---:R-:W-:-:S07]  /*43d0*/  @P1 DFMA R22, -R8, R22, R24 ;  /* 0x000000160816122b */ /* 0x004fce0000000118 */
[----:B------:R3:W-:Y:S04]  /*43e0*/  @P1 STG.E.64 desc[UR14][R12.64], R22 ;  /* 0x000000160c001986 */ /* 0x0007e8000c101b0e */
[----:B------:R-:W2:Y:S04]  /*43f0*/  @P0 LDG.E.64 R10, desc[UR14][R10.64] ;  /* 0x0000000e0a0a0981 */ /* 0x000ea8000c1e1b00 */
[----:B------:R-:W2:Y:S02]  /*4400*/  @P0 LDG.E.64 R4, desc[UR14][R16.64] ;  /* 0x0000000e10040981 */ /* 0x000ea4000c1e1b00 */
[----:B--2---:R-:W-:-:S07]  /*4410*/  @P0 DFMA R4, -R8, R10, R4 ;  /* 0x0000000a0804022b */ /* 0x004fce0000000104 */
[----:B------:R3:W-:Y:S04]  /*4420*/  @P0 STG.E.64 desc[UR14][R16.64], R4 ;  /* 0x0000000410000986 */ /* 0x0007e8000c101b0e */
.L_x_31:
[----:B---3--:R-:W0:Y:S01]  /*4430*/  LDC.64 R4, c[0x0][0x3a8] ;  /* 0x0000ea00ff047b82 */ /* 0x008e220000000a00 */
[----:B------:R-:W3:Y:S01]  /*4440*/  LDCU UR6, c[0x0][0x388] ;  /* 0x00007100ff0677ac */ /* 0x000ee20008000800 */
[----:B0-----:R-:W-:-:S05]  /*4450*/  IMAD.WIDE.U32 R10, R0, 0x8, R4 ;  /* 0x00000008000a7825 */ /* 0x001fca00078e0004 */
[----:B------:R-:W4:Y:S01]  /*4460*/  LDG.E.64 R4, desc[UR14][R10.64] ;  /* 0x0000000e0a047981 */ /* 0x000f22000c1e1b00 */
[----:B---3--:R-:W4:Y:S01]  /*4470*/  I2F.F64 R8, UR6 ;  /* 0x0000000600087d12 */ /* 0x008f220008201c00 */
[----:B------:R-:W-:Y:S01]  /*4480*/  UMOV UR12, 0xeb1c432d ;  /* 0xeb1c432d000c7882 */ /* 0x000fe20000000000 */
[----:B------:R-:W-:Y:S01]  /*4490*/  UMOV UR13, 0x3f1a36e2 ;  /* 0x3f1a36e2000d7882 */ /* 0x000fe20000000000 */
[----:B------:R-:W0:Y:S01]  /*44a0*/  LDCU UR6, c[0x0][0x384] ;  /* 0x00007080ff0677ac */ /* 0x000e220008000800 */
[----:B------:R-:W-:Y:S01]  /*44b0*/  DMUL R20, R20, -UR12 ;  /* 0x8000000c14147c28 */ /* 0x000fe20008000000 */
[----:B------:R-:W-:-:S04]  /*44c0*/  UIADD3 UR5, UPT, UPT, UR5, 0x1, URZ ;  /* 0x0000000105057890 */ /* 0x000fc8000fffe0ff */
[----:B0-----:R-:W-:-:S03]  /*44d0*/  UISETP.NE.AND UP1, UPT, UR5, UR6, UPT ;  /* 0x000000060500728c */ /* 0x001fc6000bf25270 */
[----:B----4-:R-:W-:-:S07]  /*44e0*/  DFMA R4, R8, R20, R4 ;  /* 0x000000140804722b */ /* 0x010fce0000000004 */
[----:B------:R0:W-:Y:S01]  /*44f0*/  STG.E.64 desc[UR14][R10.64], R4 ;  /* 0x000000040a007986 */ /* 0x0001e2000c101b0e */
[----:B------:R-:W-:Y:S06]  /*4500*/  BAR.SYNC.DEFER_BLOCKING 0x0 ;  /* 0x0000000000007b1d */ /* 0x000fec0000010000 */
[----:B------:R-:W-:Y:S05]  /*4510*/  BRA.U UP1, `(.L_x_35) ;  /* 0xffffffbd01447547 */ /* 0x000fea000b83ffff */
.L_x_0:
[----:B------:R-:W-:Y:S05]  /*4520*/  BRA.U UP0, `(.L_x_36) ;  /* 0xffffffbd00287547 */ /* 0x000fea000b83ffff */
[----:B------:R-:W-:Y:S05]  /*4530*/  EXIT ;  /* 0x000000000000794d */ /* 0x000fea0003800000 */
        .weak           $__internal_0_$__cuda_sm20_dblrcp_rn_slowpath_v3
        .type           $__internal_0_$__cuda_sm20_dblrcp_rn_slowpath_v3,@function
        .size           $__internal_0_$__cuda_sm20_dblrcp_rn_slowpath_v3,(.L_x_42 - $__internal_0_$__cuda_sm20_dblrcp_rn_slowpath_v3)
$__internal_0_$__cuda_sm20_dblrcp_rn_slowpath_v3:
[----:B------:R-:W-:Y:S01]  /*4540*/  MOV R8, R14 ;  /* 0x0000000e00087202 */ /* 0x000fe20000000f00 */
[----:B------:R-:W-:Y:S01]  /*4550*/  BSSY.RECONVERGENT B2, `(.L_x_37) ;  /* 0x0000026000027945 */ /* 0x000fe20003800200 */
[----:B------:R-:W-:-:S06]  /*4560*/  MOV R9, R15 ;  /* 0x0000000f00097202 */ /* 0x000fcc0000000f00 */
[----:B------:R-:W-:-:S14]  /*4570*/  DSETP.GTU.AND P2, PT, |R8|, +INF , PT ;  /* 0x7ff000000800742a */ /* 0x000fdc0003f4c200 */
[----:B------:R-:W-:Y:S05]  /*4580*/  @P2 BRA `(.L_x_38) ;  /* 0x0000000000802947 */ /* 0x000fea0003800000 */
[----:B------:R-:W-:-:S04]  /*4590*/  LOP3.LUT R14, R15, 0x7fffffff, RZ, 0xc0, !PT ;  /* 0x7fffffff0f0e7812 */ /* 0x000fc800078ec0ff */
[----:B------:R-:W-:-:S04]  /*45a0*/  IADD3 R12, PT, PT, R14, -0x1, RZ ;  /* 0xffffffff0e0c7810 */ /* 0x000fc80007ffe0ff */
[----:B------:R-:W-:-:S13]  /*45b0*/  ISETP.GE.U32.AND P2, PT, R12, 0x7fefffff, PT ;  /* 0x7fefffff0c00780c */ /* 0x000fda0003f46070 */
[----:B------:R-:W-:Y:S02]  /*45c0*/  @P2 LOP3.LUT R13, R9, 0x7ff00000, RZ, 0x3c, !PT ;  /* 0x7ff00000090d2812 */ /* 0x000fe400078e3cff */
[----:B------:R-:W-:Y:S01]  /*45d0*/  @P2 MOV R12, RZ ;  /* 0x000000ff000c2202 */ /* 0x000fe20000000f00 */
[----:B------:R-:W-:Y:S06]  /*45e0*/  @P2 BRA `(.L_x_39) ;  /* 0x0000000000702947 */ /* 0x000fec0003800000 */
[----:B------:R-:W-:-:S13]  /*45f0*/  ISETP.GE.U32.AND P2, PT, R14, 0x1000001, PT ;  /* 0x010000010e00780c */ /* 0x000fda0003f46070 */
[----:B------:R-:W-:Y:S05]  /*4600*/  @!P2 BRA `(.L_x_40) ;  /* 0x000000000038a947 */ /* 0x000fea0003800000 */
[----:B------:R-:W-:Y:S02]  /*4610*/  IADD3 R13, PT, PT, R9, -0x3fe00000, RZ ;  /* 0xc0200000090d7810 */ /* 0x000fe40007ffe0ff */
[----:B------:R-:W-:Y:S02]  /*4620*/  MOV R12, R8 ;  /* 0x00000008000c7202 */ /* 0x000fe40000000f00 */
[----:B------:R-:W0:Y:S01]  /*4630*/  MUFU.RCP64H R15, R13 ;  /* 0x0000000d000f7308 */ /* 0x000e220000001800 */
[----:B------:R-:W-:-:S06]  /*4640*/  MOV R14, R11 ;  /* 0x0000000b000e7202 */ /* 0x000fcc0000000f00 */
[----:B0-----:R-:W-:-:S08]  /*4650*/  DFMA R16, -R12, R14, 1 ;  /* 0x3ff000000c10742b */ /* 0x001fd0000000010e */
[----:B------:R-:W-:-:S08]  /*4660*/  DFMA R16, R16, R16, R16 ;  /* 0x000000101010722b */ /* 0x000fd00000000010 */
[----:B------:R-:W-:-:S08]  /*4670*/  DFMA R16, R14, R16, R14 ;  /* 0x000000100e10722b */ /* 0x000fd0000000000e */
[----:B------:R-:W-:-:S08]  /*4680*/  DFMA R14, -R12, R16, 1 ;  /* 0x3ff000000c0e742b */ /* 0x000fd00000000110 */
[----:B------:R-:W-:-:S08]  /*4690*/  DFMA R14, R16, R14, R16 ;  /* 0x0000000e100e722b */ /* 0x000fd00000000010 */
[----:B------:R-:W-:-:S08]  /*46a0*/  DMUL R14, R14, 2.2250738585072013831e-308 ;  /* 0x001000000e0e7828 */ /* 0x000fd00000000000 */
[----:B------:R-:W-:-:S08]  /*46b0*/  DFMA R8, -R8, R14, 1 ;  /* 0x3ff000000808742b */ /* 0x000fd0000000010e */
[----:B------:R-:W-:-:S08]  /*46c0*/  DFMA R8, R8, R8, R8 ;  /* 0x000000080808722b */ /* 0x000fd00000000008 */
[----:B------:R-:W-:Y:S01]  /*46d0*/  DFMA R12, R14, R8, R14 ;  /* 0x000000080e0c722b */ /* 0x000fe2000000000e */
[----:B------:R-:W-:Y:S10]  /*46e0*/  BRA `(.L_x_39) ;  /* 0x0000000000307947 */ /* 0x000ff40003800000 */
.L_x_40:
[----:B------:R-:W-:Y:S01]  /*46f0*/  DMUL R8, R8, 8.11296384146066816958e+31 ;  /* 0x4690000008087828 */ /* 0x000fe20000000000 */
[----:B------:R-:W-:-:S05]  /*4700*/  MOV R12, R11 ;  /* 0x0000000b000c7202 */ /* 0x000fca0000000f00 */
[----:B------:R-:W0:Y:S02]  /*4710*/  MUFU.RCP64H R13, R9 ;  /* 0x00000009000d7308 */ /* 0x000e240000001800 */
[----:B0-----:R-:W-:-:S08]  /*4720*/  DFMA R14, -R8, R12, 1 ;  /* 0x3ff00000080e742b */ /* 0x001fd0000000010c */
[----:B------:R-:W-:-:S08]  /*4730*/  DFMA R14, R14, R14, R14 ;  /* 0x0000000e0e0e722b */ /* 0x000fd0000000000e */
[----:B------:R-:W-:-:S08]  /*4740*/  DFMA R14, R12, R14, R12 ;  /* 0x0000000e0c0e722b */ /* 0x000fd0000000000c */
[----:B------:R-:W-:-:S08]  /*4750*/  DFMA R12, -R8, R14, 1 ;  /* 0x3ff00000080c742b */ /* 0x000fd0000000010e */
[----:B------:R-:W-:-:S08]  /*4760*/  DFMA R12, R14, R12, R14 ;  /* 0x0000000c0e0c722b */ /* 0x000fd0000000000e */
[----:B------:R-:W-:Y:S01]  /*4770*/  DMUL R12, R12, 8.11296384146066816958e+31 ;  /* 0x469000000c0c7828 */ /* 0x000fe20000000000 */
[----:B------:R-:W-:Y:S10]  /*4780*/  BRA `(.L_x_39) ;  /* 0x0000000000087947 */ /* 0x000ff40003800000 */
.L_x_38:
[----:B------:R-:W-:Y:S02]  /*4790*/  LOP3.LUT R13, R9, 0x80000, RZ, 0xfc, !PT ;  /* 0x00080000090d7812 */ /* 0x000fe400078efcff */
[----:B------:R-:W-:-:S07]  /*47a0*/  MOV R12, R8 ;  /* 0x00000008000c7202 */ /* 0x000fce0000000f00 */
.L_x_39:
[----:B------:R-:W-:Y:S05]  /*47b0*/  BSYNC.RECONVERGENT B2 ;  /* 0x0000000000027941 */ /* 0x000fea0003800200 */
.L_x_37:
[----:B------:R-:W-:-:S04]  /*47c0*/  MOV R11, 0x0 ;  /* 0x00000000000b7802 */ /* 0x000fc80000000f00 */
[----:B------:R-:W-:Y:S05]  /*47d0*/  RET.REL.NODEC R10 `(_Z6kerneliiiiiPdS_S_S_S_Pi) ;  /* 0xffffffb80a087950 */ /* 0x000fea0003c3ffff */
.L_x_41:
[----:B------:R-:W-:-:S00]  /*47e0*/  BRA `(.L_x_41) ;  /* 0xfffffffc00fc7947 */ /* 0x000fc0000383ffff */
[----:B------:R-:W-:-:S00]  /*47f0*/  NOP ;  /* 0x0000000000007918 */ /* 0x000fc00000000000 */
        /* <DEDUP_REMOVED lines=8> */
.L_x_42:


//--------------------- .nv.shared._Z6kerneliiiiiPdS_S_S_S_Pi --------------------------
	.section	.nv.shared._Z6kerneliiiiiPdS_S_S_S_Pi,"aw",@nobits
	.sectionflags	@""
	.align	8
.nv.shared._Z6kerneliiiiiPdS_S_S_S_Pi:
	.zero		3184


//--------------------- .nv.shared.reserved.0     --------------------------
	.section	.nv.shared.reserved.0,"aw",@nobits
	.weak		__nv_reservedSMEM_offset_0_alias
	.size		__nv_reservedSMEM_offset_0_alias, 0, 64
	.other		__nv_reservedSMEM_offset_0_alias,@"STO_CUDA_RESERVED_SHARED STV_DEFAULT"
__nv_reservedSMEM_offset_0_alias:
	.zero		0
	.zero		64


//--------------------- .nv.constant0._Z6kerneliiiiiPdS_S_S_S_Pi --------------------------
	.section	.nv.constant0._Z6kerneliiiiiPdS_S_S_S_Pi,"a",@progbits
	.sectionflags	@""
	.align	4
.nv.constant0._Z6kerneliiiiiPdS_S_S_S_Pi:
	.zero		968


//--------------------- SYMBOLS --------------------------

	.type		.nv.reservedSmem.offset0,@object
	.size		.nv.reservedSmem.offset0,0x4
	.type		.nv.reservedSmem.cap,@object
	.size		.nv.reservedSmem.cap,0x4
